	.target	sm_100a

	.elftype	@"ET_EXEC"


//--------------------- .note.nv.tkinfo           --------------------------
	.section	.note.nv.tkinfo,"",@"SHT_NOTE"
	.sectionflags	@"SHF_NOTE_NV_TKINFO"
	.tkinfo
        /*0018*/ 	.word	0x00000002
        /*0030*/ 	.string	""
        /*0030*/ 	.string	"ptxas"
        /*0030*/ 	.string	"Cuda compilation tools, release 13.0, V13.0.88"
        /*0030*/ 	.string	"Build cuda_13.0.r13.0/compiler.36424714_0"
        /*0030*/ 	.string	"-arch sm_100a -m 64 "



//--------------------- .note.nv.cuinfo           --------------------------
	.section	.note.nv.cuinfo,"",@"SHT_NOTE"
	.sectionflags	@"SHF_NOTE_NV_CUINFO"
        /*0018*/ 	.short	0x0002
        /*001a*/ 	.short	0x0064
        /*001c*/ 	.short	0x0082
	.zero		2


//--------------------- .nv.info                  --------------------------
	.section	.nv.info,"",@"SHT_CUDA_INFO"
	.align	4


	//----- nvinfo : EIATTR_REGCOUNT
	.align		4
        /*0000*/ 	.byte	0x04, 0x2f
        /*0002*/ 	.short	(.L_20 - .L_19)
	.align		4
.L_19:
        /*0004*/ 	.word	index@(_ZN7cutlass13device_kernelINS_4gemm6kernel13GemmUniversalIN4cute5tupleIJiiiiEEENS1_10collective13CollectiveMmaINS1_35MainloopSm100TmaUmmaWarpSpecializedILi5ELi2ELi4ENS5_IJNS4_1CILi2EEESB_NSA_ILi1EEEEEEEENS5_IJNSA_ILi128EEENSA_ILi256EEESF_EEENS_12float_e5m2_tENS5_IJlSC_lEEESI_SJ_NS4_8TiledMMAINS4_8MMA_AtomIJNS4_10MMA_TraitsINS4_25SM100_MMA_F8F6F4_2x1SM_SSEJSI_SI_fSF_SG_NS4_17integral_constantINS4_4UMMA5MajorELSQ_0EEESR_NSO_INSP_7ScaleInELSS_0EEEST_EEEEEENS4_6LayoutINS5_IJSC_SC_SC_EEENS5_IJNSA_ILi0EEESY_SY_EEEEENS5_IJNS4_10UnderscoreES11_S11_EEEEENS4_28SM100_TMA_2SM_LOAD_MULTICASTENS4_14ComposedLayoutINS4_7SwizzleILi3ELi4ELi3EEENS4_18smem_ptr_flag_bitsILi8EEENSW_INS5_IJNSA_ILi8EEESF_EEENS5_IJSF_SC_EEEEEEEvNS4_8identityENS4_18SM100_TMA_2SM_LOADES1E_vS1F_EENS_8epilogue10collective18CollectiveEpilogueINS1I_23Sm100TmaWarpSpecializedILi4ELi2ELi32ELb0ELb0EEEJNS5_IJNSA_ILi64EEESG_SF_EEENS5_IJNSW_IS1N_SC_EENSW_INS5_IJNSA_ILi32EEESB_EEENS5_IJSC_SF_EEEEEEEESI_SJ_SI_SJ_NS1I_6fusion15FusionCallbacksIS1M_NS1V_17LinearCombinationISI_fSI_fLNS_15FloatRoundStyleE2EEES1O_S1U_JEEENS4_5SM1004TMEM4LOAD26SM100_TMEM_LOAD_32dp32b32xENS4_13SM90_TMA_LOADENS15_INS16_ILi1ELi4ELi3EEES19_NSW_INS5_IJS1A_S1Q_EEENS5_IJS1Q_SC_EEEEEEENS4_39AutoVectorizingCopyWithAssumedAlignmentILi128EEENS4_14SM90_TMA_STOREES2A_S2C_S2C_EEEvvEEEEvNT_6ParamsE)
        /*0008*/ 	.word	0x00000074


	//----- nvinfo : EIATTR_FRAME_SIZE
	.align		4
.L_20:
        /*000c*/ 	.byte	0x04, 0x11
        /*000e*/ 	.short	(.L_22 - .L_21)
	.align		4
.L_21:
        /*0010*/ 	.word	index@($__internal_2_$__cuda_sm10x_tcgen05_guardrail_trap_unallocated_columns_being_dealloced)
        /*0014*/ 	.word	0x00000000


	//----- nvinfo : EIATTR_FRAME_SIZE
	.align		4
.L_22:
        /*0018*/ 	.byte	0x04, 0x11
        /*001a*/ 	.short	(.L_24 - .L_23)
	.align		4
.L_23:
        /*001c*/ 	.word	index@($__internal_1_$__cuda_sm10x_tcgen05_guardrail_trap_phase_invalid_during_alloc)
        /*0020*/ 	.word	0x00000000


	//----- nvinfo : EIATTR_FRAME_SIZE
	.align		4
.L_24:
        /*0024*/ 	.byte	0x04, 0x11
        /*0026*/ 	.short	(.L_26 - .L_25)
	.align		4
.L_25:
        /*0028*/ 	.word	index@($__internal_0_$__cuda_sm10x_tcgen05_guardrail_trap_col_being_dealloced_not_returned_by_alloc)
        /*002c*/ 	.word	0x00000000


	//----- nvinfo : EIATTR_FRAME_SIZE
	.align		4
.L_26:
        /*0030*/ 	.byte	0x04, 0x11
        /*0032*/ 	.short	(.L_28 - .L_27)
	.align		4
.L_27:
        /*0034*/ 	.word	index@(_ZN7cutlass13device_kernelINS_4gemm6kernel13GemmUniversalIN4cute5tupleIJiiiiEEENS1_10collective13CollectiveMmaINS1_35MainloopSm100TmaUmmaWarpSpecializedILi5ELi2ELi4ENS5_IJNS4_1CILi2EEESB_NSA_ILi1EEEEEEEENS5_IJNSA_ILi128EEENSA_ILi256EEESF_EEENS_12float_e5m2_tENS5_IJlSC_lEEESI_SJ_NS4_8TiledMMAINS4_8MMA_AtomIJNS4_10MMA_TraitsINS4_25SM100_MMA_F8F6F4_2x1SM_SSEJSI_SI_fSF_SG_NS4_17integral_constantINS4_4UMMA5MajorELSQ_0EEESR_NSO_INSP_7ScaleInELSS_0EEEST_EEEEEENS4_6LayoutINS5_IJSC_SC_SC_EEENS5_IJNSA_ILi0EEESY_SY_EEEEENS5_IJNS4_10UnderscoreES11_S11_EEEEENS4_28SM100_TMA_2SM_LOAD_MULTICASTENS4_14ComposedLayoutINS4_7SwizzleILi3ELi4ELi3EEENS4_18smem_ptr_flag_bitsILi8EEENSW_INS5_IJNSA_ILi8EEESF_EEENS5_IJSF_SC_EEEEEEEvNS4_8identityENS4_18SM100_TMA_2SM_LOADES1E_vS1F_EENS_8epilogue10collective18CollectiveEpilogueINS1I_23Sm100TmaWarpSpecializedILi4ELi2ELi32ELb0ELb0EEEJNS5_IJNSA_ILi64EEESG_SF_EEENS5_IJNSW_IS1N_SC_EENSW_INS5_IJNSA_ILi32EEESB_EEENS5_IJSC_SF_EEEEEEEESI_SJ_SI_SJ_NS1I_6fusion15FusionCallbacksIS1M_NS1V_17LinearCombinationISI_fSI_fLNS_15FloatRoundStyleE2EEES1O_S1U_JEEENS4_5SM1004TMEM4LOAD26SM100_TMEM_LOAD_32dp32b32xENS4_13SM90_TMA_LOADENS15_INS16_ILi1ELi4ELi3EEES19_NSW_INS5_IJS1A_S1Q_EEENS5_IJS1Q_SC_EEEEEEENS4_39AutoVectorizingCopyWithAssumedAlignmentILi128EEENS4_14SM90_TMA_STOREES2A_S2C_S2C_EEEvvEEEEvNT_6ParamsE)
        /*0038*/ 	.word	0x00000000


	//----- nvinfo : EIATTR_MIN_STACK_SIZE
	.align		4
.L_28:
        /*003c*/ 	.byte	0x04, 0x12
        /*003e*/ 	.short	(.L_30 - .L_29)
	.align		4
.L_29:
        /*0040*/ 	.word	index@(_ZN7cutlass13device_kernelINS_4gemm6kernel13GemmUniversalIN4cute5tupleIJiiiiEEENS1_10collective13CollectiveMmaINS1_35MainloopSm100TmaUmmaWarpSpecializedILi5ELi2ELi4ENS5_IJNS4_1CILi2EEESB_NSA_ILi1EEEEEEEENS5_IJNSA_ILi128EEENSA_ILi256EEESF_EEENS_12float_e5m2_tENS5_IJlSC_lEEESI_SJ_NS4_8TiledMMAINS4_8MMA_AtomIJNS4_10MMA_TraitsINS4_25SM100_MMA_F8F6F4_2x1SM_SSEJSI_SI_fSF_SG_NS4_17integral_constantINS4_4UMMA5MajorELSQ_0EEESR_NSO_INSP_7ScaleInELSS_0EEEST_EEEEEENS4_6LayoutINS5_IJSC_SC_SC_EEENS5_IJNSA_ILi0EEESY_SY_EEEEENS5_IJNS4_10UnderscoreES11_S11_EEEEENS4_28SM100_TMA_2SM_LOAD_MULTICASTENS4_14ComposedLayoutINS4_7SwizzleILi3ELi4ELi3EEENS4_18smem_ptr_flag_bitsILi8EEENSW_INS5_IJNSA_ILi8EEESF_EEENS5_IJSF_SC_EEEEEEEvNS4_8identityENS4_18SM100_TMA_2SM_LOADES1E_vS1F_EENS_8epilogue10collective18CollectiveEpilogueINS1I_23Sm100TmaWarpSpecializedILi4ELi2ELi32ELb0ELb0EEEJNS5_IJNSA_ILi64EEESG_SF_EEENS5_IJNSW_IS1N_SC_EENSW_INS5_IJNSA_ILi32EEESB_EEENS5_IJSC_SF_EEEEEEEESI_SJ_SI_SJ_NS1I_6fusion15FusionCallbacksIS1M_NS1V_17LinearCombinationISI_fSI_fLNS_15FloatRoundStyleE2EEES1O_S1U_JEEENS4_5SM1004TMEM4LOAD26SM100_TMEM_LOAD_32dp32b32xENS4_13SM90_TMA_LOADENS15_INS16_ILi1ELi4ELi3EEES19_NSW_INS5_IJS1A_S1Q_EEENS5_IJS1Q_SC_EEEEEEENS4_39AutoVectorizingCopyWithAssumedAlignmentILi128EEENS4_14SM90_TMA_STOREES2A_S2C_S2C_EEEvvEEEEvNT_6ParamsE)
        /*0044*/ 	.word	0x00000000
.L_30:


//--------------------- .nv.compat                --------------------------
	.section	.nv.compat,"",@"SHT_CUDA_COMPAT_INFO"
	.align	4
        /*0000*/ 	.byte	0x02, 0x09, 0x01, 0x00, 0x02, 0x02, 0x02, 0x00, 0x02, 0x05, 0x05, 0x00, 0x03, 0x07, 0x01, 0x01
        /*0010*/ 	.byte	0x02, 0x03, 0x01, 0x00, 0x02, 0x06, 0x01, 0x00, 0x04, 0x0b, 0x08, 0x00, 0x09, 0x00, 0x00, 0x00
        /*0020*/ 	.byte	0x00, 0x00, 0x00, 0x00


//--------------------- .nv.info._ZN7cutlass13device_kernelINS_4gemm6kernel13GemmUniversalIN4cute5tupleIJiiiiEEENS1_10collective13CollectiveMmaINS1_35MainloopSm100TmaUmmaWarpSpecializedILi5ELi2ELi4ENS5_IJNS4_1CILi2EEESB_NSA_ILi1EEEEEEEENS5_IJNSA_ILi128EEENSA_ILi256EEESF_EEENS_12float_e5m2_tENS5_IJlSC_lEEESI_SJ_NS4_8TiledMMAINS4_8MMA_AtomIJNS4_10MMA_TraitsINS4_25SM100_MMA_F8F6F4_2x1SM_SSEJSI_SI_fSF_SG_NS4_17integral_constantINS4_4UMMA5MajorELSQ_0EEESR_NSO_INSP_7ScaleInELSS_0EEEST_EEEEEENS4_6LayoutINS5_IJSC_SC_SC_EEENS5_IJNSA_ILi0EEESY_SY_EEEEENS5_IJNS4_10UnderscoreES11_S11_EEEEENS4_28SM100_TMA_2SM_LOAD_MULTICASTENS4_14ComposedLayoutINS4_7SwizzleILi3ELi4ELi3EEENS4_18smem_ptr_flag_bitsILi8EEENSW_INS5_IJNSA_ILi8EEESF_EEENS5_IJSF_SC_EEEEEEEvNS4_8identityENS4_18SM100_TMA_2SM_LOADES1E_vS1F_EENS_8epilogue10collective18CollectiveEpilogueINS1I_23Sm100TmaWarpSpecializedILi4ELi2ELi32ELb0ELb0EEEJNS5_IJNSA_ILi64EEESG_SF_EEENS5_IJNSW_IS1N_SC_EENSW_INS5_IJNSA_ILi32EEESB_EEENS5_IJSC_SF_EEEEEEEESI_SJ_SI_SJ_NS1I_6fusion15FusionCallbacksIS1M_NS1V_17LinearCombinationISI_fSI_fLNS_15FloatRoundStyleE2EEES1O_S1U_JEEENS4_5SM1004TMEM4LOAD26SM100_TMEM_LOAD_32dp32b32xENS4_13SM90_TMA_LOADENS15_INS16_ILi1ELi4ELi3EEES19_NSW_INS5_IJS1A_S1Q_EEENS5_IJS1Q_SC_EEEEEEENS4_39AutoVectorizingCopyWithAssumedAlignmentILi128EEENS4_14SM90_TMA_STOREES2A_S2C_S2C_EEEvvEEEEvNT_6ParamsE --------------------------
	.section	.nv.info._ZN7cutlass13device_kernelINS_4gemm6kernel13GemmUniversalIN4cute5tupleIJiiiiEEENS1_10collective13CollectiveMmaINS1_35MainloopSm100TmaUmmaWarpSpecializedILi5ELi2ELi4ENS5_IJNS4_1CILi2EEESB_NSA_ILi1EEEEEEEENS5_IJNSA_ILi128EEENSA_ILi256EEESF_EEENS_12float_e5m2_tENS5_IJlSC_lEEESI_SJ_NS4_8TiledMMAINS4_8MMA_AtomIJNS4_10MMA_TraitsINS4_25SM100_MMA_F8F6F4_2x1SM_SSEJSI_SI_fSF_SG_NS4_17integral_constantINS4_4UMMA5MajorELSQ_0EEESR_NSO_INSP_7ScaleInELSS_0EEEST_EEEEEENS4_6LayoutINS5_IJSC_SC_SC_EEENS5_IJNSA_ILi0EEESY_SY_EEEEENS5_IJNS4_10UnderscoreES11_S11_EEEEENS4_28SM100_TMA_2SM_LOAD_MULTICASTENS4_14ComposedLayoutINS4_7SwizzleILi3ELi4ELi3EEENS4_18smem_ptr_flag_bitsILi8EEENSW_INS5_IJNSA_ILi8EEESF_EEENS5_IJSF_SC_EEEEEEEvNS4_8identityENS4_18SM100_TMA_2SM_LOADES1E_vS1F_EENS_8epilogue10collective18CollectiveEpilogueINS1I_23Sm100TmaWarpSpecializedILi4ELi2ELi32ELb0ELb0EEEJNS5_IJNSA_ILi64EEESG_SF_EEENS5_IJNSW_IS1N_SC_EENSW_INS5_IJNSA_ILi32EEESB_EEENS5_IJSC_SF_EEEEEEEESI_SJ_SI_SJ_NS1I_6fusion15FusionCallbacksIS1M_NS1V_17LinearCombinationISI_fSI_fLNS_15FloatRoundStyleE2EEES1O_S1U_JEEENS4_5SM1004TMEM4LOAD26SM100_TMEM_LOAD_32dp32b32xENS4_13SM90_TMA_LOADENS15_INS16_ILi1ELi4ELi3EEES19_NSW_INS5_IJS1A_S1Q_EEENS5_IJS1Q_SC_EEEEEEENS4_39AutoVectorizingCopyWithAssumedAlignmentILi128EEENS4_14SM90_TMA_STOREES2A_S2C_S2C_EEEvvEEEEvNT_6ParamsE,"",@"SHT_CUDA_INFO"
	.sectionflags	@""
	.align	4


	//----- nvinfo : EIATTR_CUDA_API_VERSION
	.align		4
        /*0000*/ 	.byte	0x04, 0x37
        /*0002*/ 	.short	(.L_32 - .L_31)
.L_31:
        /*0004*/ 	.word	0x00000082


	//----- nvinfo : EIATTR_KPARAM_INFO
	.align		4
.L_32:
        /*0008*/ 	.byte	0x04, 0x17
        /*000a*/ 	.short	(.L_34 - .L_33)
.L_33:
        /*000c*/ 	.word	0x00000000
        /*0010*/ 	.short	0x0000
        /*0012*/ 	.short	0x0000
        /*0014*/ 	.byte	0x00, 0xf0, 0x01, 0x20


	//----- nvinfo : EIATTR_AT_ENTRY_FRAGMENTS
	.align		4
.L_34:
        /*0018*/ 	.byte	0x04, 0x4f
        /*001a*/ 	.short	(.L_36 - .L_35)


	//   ....[0]....
.L_35:
        /*001c*/ 	.word	0x00000007


	//----- nvinfo : EIATTR_RESERVED_SMEM_USED
	.align		4
.L_36:
        /*0020*/ 	.byte	0x01, 0x41
	.zero		2


	//----- nvinfo : EIATTR_SPARSE_MMA_MASK
	.align		4
        /*0024*/ 	.byte	0x03, 0x50
        /*0026*/ 	.short	0x0000


	//----- nvinfo : EIATTR_TCGEN05_2CTA_USED
	.align		4
        /*0028*/ 	.byte	0x01, 0x52
	.zero		2


	//----- nvinfo : EIATTR_MAXREG_COUNT
	.align		4
        /*002c*/ 	.byte	0x03, 0x1b
        /*002e*/ 	.short	0x00ff


	//----- nvinfo : EIATTR_NUM_BARRIERS
	.align		4
        /*0030*/ 	.byte	0x02, 0x4c
        /*0032*/ 	.byte	0x07
	.zero		1


	//----- nvinfo : EIATTR_EXTERNS
	.align		4
        /*0034*/ 	.byte	0x04, 0x0f
        /*0036*/ 	.short	(.L_38 - .L_37)


	//   ....[0]....
	.align		4
.L_37:
        /*0038*/ 	.word	index@(__assertfail)


	//----- nvinfo : EIATTR_MERCURY_ISA_VERSION
	.align		4
.L_38:
        /*003c*/ 	.byte	0x03, 0x5f
        /*003e*/ 	.short	0x0101


	//----- nvinfo : EIATTR_INT_WARP_WIDE_INSTR_OFFSETS
	.align		4
        /*0040*/ 	.byte	0x04, 0x31
        /*0042*/ 	.short	(.L_40 - .L_39)


	//   ....[0]....
.L_39:
        /*0044*/ 	.word	0x00000d90


	//   ....[1]....
        /*0048*/ 	.word	0x00000e30


	//   ....[2]....
        /*004c*/ 	.word	0x00004340


	//   ....[3]....
        /*0050*/ 	.word	0x00004360


	//   ....[4]....
        /*0054*/ 	.word	0x00004390


	//   ....[5]....
        /*0058*/ 	.word	0x00004f00


	//   ....[6]....
        /*005c*/ 	.word	0x00004fa0


	//   ....[7]....
        /*0060*/ 	.word	0x00005050


	//   ....[8]....
        /*0064*/ 	.word	0x000050c0


	//   ....[9]....
        /*0068*/ 	.word	0x00005180


	//   ....[10]....
        /*006c*/ 	.word	0x00005220


	//   ....[11]....
        /*0070*/ 	.word	0x00005290


	//   ....[12]....
        /*0074*/ 	.word	0x00005350


	//   ....[13]....
        /*0078*/ 	.word	0x000053f0


	//   ....[14]....
        /*007c*/ 	.word	0x00005490


	//   ....[15]....
        /*0080*/ 	.word	0x00005580


	//   ....[16]....
        /*0084*/ 	.word	0x00005650


	//----- nvinfo : EIATTR_COOP_GROUP_MASK_REGIDS
	.align		4
.L_40:
        /*0088*/ 	.byte	0x04, 0x29
        /*008a*/ 	.short	(.L_42 - .L_41)


	//   ....[0]....
.L_41:
        /*008c*/ 	.word	0xffffffff


	//   ....[1]....
        /*0090*/ 	.word	0xffffffff


	//   ....[2]....
        /*0094*/ 	.word	0xffffffff


	//   ....[3]....
        /*0098*/ 	.word	0xffffffff


	//   ....[4]....
        /*009c*/ 	.word	0xffffffff


	//   ....[5]....
        /*00a0*/ 	.word	0xffffffff


	//   ....[6]....
        /*00a4*/ 	.word	0xffffffff


	//   ....[7]....
        /*00a8*/ 	.word	0xffffffff


	//   ....[8]....
        /*00ac*/ 	.word	0xffffffff


	//   ....[9]....
        /*00b0*/ 	.word	0xffffffff


	//   ....[10]....
        /*00b4*/ 	.word	0xffffffff


	//   ....[11]....
        /*00b8*/ 	.word	0xffffffff


	//   ....[12]....
        /*00bc*/ 	.word	0xffffffff


	//   ....[13]....
        /*00c0*/ 	.word	0xffffffff


	//----- nvinfo : EIATTR_COOP_GROUP_INSTR_OFFSETS
	.align		4
.L_42:
        /*00c4*/ 	.byte	0x04, 0x28
        /*00c6*/ 	.short	(.L_44 - .L_43)


	//   ....[0]....
.L_43:
        /*00c8*/ 	.word	0x000000b0


	//   ....[1]....
        /*00cc*/ 	.word	0x00000520


	//   ....[2]....
        /*00d0*/ 	.word	0x00000700


	//   ....[3]....
        /*00d4*/ 	.word	0x00000890


	//   ....[4]....
        /*00d8*/ 	.word	0x00000980


	//   ....[5]....
        /*00dc*/ 	.word	0x00000ae0


	//   ....[6]....
        /*00e0*/ 	.word	0x00000c70


	//   ....[7]....
        /*00e4*/ 	.word	0x00000eb0


	//   ....[8]....
        /*00e8*/ 	.word	0x000021e0


	//   ....[9]....
        /*00ec*/ 	.word	0x00003120


	//   ....[10]....
        /*00f0*/ 	.word	0x000035f0


	//   ....[11]....
        /*00f4*/ 	.word	0x00003620


	//   ....[12]....
        /*00f8*/ 	.word	0x00004240


	//   ....[13]....
        /*00fc*/ 	.word	0x00004450


	//----- nvinfo : EIATTR_VRC_CTA_INIT_COUNT
	.align		4
.L_44:
        /*0100*/ 	.byte	0x02, 0x4a
        /*0102*/ 	.byte	0x80
	.zero		1


	//----- nvinfo : EIATTR_SYSCALL_OFFSETS
	.align		4
        /*0104*/ 	.byte	0x04, 0x46
        /*0106*/ 	.short	(.L_46 - .L_45)


	//   ....[0]....
.L_45:
        /*0108*/ 	.word	0x000061d0


	//   ....[1]....
        /*010c*/ 	.word	0x00006310


	//   ....[2]....
        /*0110*/ 	.word	0x00006b30


	//   ....[3]....
        /*0114*/ 	.word	0x00007910


	//   ....[4]....
        /*0118*/ 	.word	0x000086a0


	//   ....[5]....
        /*011c*/ 	.word	0x00009450


	//----- nvinfo : EIATTR_MBARRIER_INSTR_OFFSETS
	.align		4
.L_46:
        /*0120*/ 	.byte	0x04, 0x39
        /*0122*/ 	.short	(.L_48 - .L_47)


	//   ....[0]....
.L_47:
        /*0124*/ 	.word	0x00000650
        /*0128*/ 	.word	0x000000ff
        /*012c*/ 	.word	0x00000000
        /*0130*/ 	.short	0x0100
        /*0132*/ 	.byte	0x04
	.zero		1


	//   ....[1]....
        /*0134*/ 	.word	0x00000660
        /*0138*/ 	.word	0x000000ff
        /*013c*/ 	.word	0x00000028
        /*0140*/ 	.short	0x0100
        /*0142*/ 	.byte	0x04
	.zero		1


	//   ....[2]....
        /*0144*/ 	.word	0x00000670
        /*0148*/ 	.word	0x000000ff
        /*014c*/ 	.word	0x00000008
        /*0150*/ 	.short	0x0100
        /*0152*/ 	.byte	0x04
	.zero		1


	//   ....[3]....
        /*0154*/ 	.word	0x00000680
        /*0158*/ 	.word	0x000000ff
        /*015c*/ 	.word	0x00000030
        /*0160*/ 	.short	0x0100
        /*0162*/ 	.byte	0x04
	.zero		1


	//   ....[4]....
        /*0164*/ 	.word	0x00000690
        /*0168*/ 	.word	0x000000ff
        /*016c*/ 	.word	0x00000010
        /*0170*/ 	.short	0x0100
        /*0172*/ 	.byte	0x04
	.zero		1


	//   ....[5]....
        /*0174*/ 	.word	0x000006a0
        /*0178*/ 	.word	0x000000ff
        /*017c*/ 	.word	0x00000038
        /*0180*/ 	.short	0x0100
        /*0182*/ 	.byte	0x04
	.zero		1


	//   ....[6]....
        /*0184*/ 	.word	0x000006b0
        /*0188*/ 	.word	0x000000ff
        /*018c*/ 	.word	0x00000018
        /*0190*/ 	.short	0x0100
        /*0192*/ 	.byte	0x04
	.zero		1


	//   ....[7]....
        /*0194*/ 	.word	0x000006c0
        /*0198*/ 	.word	0x000000ff
        /*019c*/ 	.word	0x00000040
        /*01a0*/ 	.short	0x0100
        /*01a2*/ 	.byte	0x04
	.zero		1


	//   ....[8]....
        /*01a4*/ 	.word	0x000006d0
        /*01a8*/ 	.word	0x000000ff
        /*01ac*/ 	.word	0x00000020
        /*01b0*/ 	.short	0x0100
        /*01b2*/ 	.byte	0x04
	.zero		1


	//   ....[9]....
        /*01b4*/ 	.word	0x000006e0
        /*01b8*/ 	.word	0x000000ff
        /*01bc*/ 	.word	0x00000048
        /*01c0*/ 	.short	0x0100
        /*01c2*/ 	.byte	0x04
	.zero		1


	//   ....[10]....
        /*01c4*/ 	.word	0x00000800
        /*01c8*/ 	.word	0x000000ff
        /*01cc*/ 	.word	0x00000050
        /*01d0*/ 	.short	0x0100
        /*01d2*/ 	.byte	0x04
	.zero		1


	//   ....[11]....
        /*01d4*/ 	.word	0x00000810
        /*01d8*/ 	.word	0x000000ff
        /*01dc*/ 	.word	0x00000070
        /*01e0*/ 	.short	0x0100
        /*01e2*/ 	.byte	0x04
	.zero		1


	//   ....[12]....
        /*01e4*/ 	.word	0x00000820
        /*01e8*/ 	.word	0x000000ff
        /*01ec*/ 	.word	0x00000058
        /*01f0*/ 	.short	0x0100
        /*01f2*/ 	.byte	0x04
	.zero		1


	//   ....[13]....
        /*01f4*/ 	.word	0x00000830
        /*01f8*/ 	.word	0x000000ff
        /*01fc*/ 	.word	0x00000078
        /*0200*/ 	.short	0x0100
        /*0202*/ 	.byte	0x04
	.zero		1


	//   ....[14]....
        /*0204*/ 	.word	0x00000840
        /*0208*/ 	.word	0x000000ff
        /*020c*/ 	.word	0x00000060
        /*0210*/ 	.short	0x0100
        /*0212*/ 	.byte	0x04
	.zero		1


	//   ....[15]....
        /*0214*/ 	.word	0x00000850
        /*0218*/ 	.word	0x000000ff
        /*021c*/ 	.word	0x00000080
        /*0220*/ 	.short	0x0100
        /*0222*/ 	.byte	0x04
	.zero		1


	//   ....[16]....
        /*0224*/ 	.word	0x00000860
        /*0228*/ 	.word	0x000000ff
        /*022c*/ 	.word	0x00000068
        /*0230*/ 	.short	0x0100
        /*0232*/ 	.byte	0x04
	.zero		1


	//   ....[17]....
        /*0234*/ 	.word	0x00000870
        /*0238*/ 	.word	0x000000ff
        /*023c*/ 	.word	0x00000088
        /*0240*/ 	.short	0x0100
        /*0242*/ 	.byte	0x04
	.zero		1


	//   ....[18]....
        /*0244*/ 	.word	0x00000950
        /*0248*/ 	.word	0x000000ff
        /*024c*/ 	.word	0x00000090
        /*0250*/ 	.short	0x0100
        /*0252*/ 	.byte	0x06
	.zero		1


	//   ....[19]....
        /*0254*/ 	.word	0x00000960
        /*0258*/ 	.word	0x000000ff
        /*025c*/ 	.word	0x00000098
        /*0260*/ 	.short	0x0100
        /*0262*/ 	.byte	0x06
	.zero		1


	//   ....[20]....
        /*0264*/ 	.word	0x00000a90
        /*0268*/ 	.word	0x000000ff
        /*026c*/ 	.word	0x000000a0
        /*0270*/ 	.short	0x0100
        /*0272*/ 	.byte	0x06
	.zero		1


	//   ....[21]....
        /*0274*/ 	.word	0x00000aa0
        /*0278*/ 	.word	0x000000ff
        /*027c*/ 	.word	0x000000b0
        /*0280*/ 	.short	0x0100
        /*0282*/ 	.byte	0x06
	.zero		1


	//   ....[22]....
        /*0284*/ 	.word	0x00000ab0
        /*0288*/ 	.word	0x000000ff
        /*028c*/ 	.word	0x000000a8
        /*0290*/ 	.short	0x0100
        /*0292*/ 	.byte	0x06
	.zero		1


	//   ....[23]....
        /*0294*/ 	.word	0x00000ac0
        /*0298*/ 	.word	0x000000ff
        /*029c*/ 	.word	0x000000b8
        /*02a0*/ 	.short	0x0100
        /*02a2*/ 	.byte	0x06
	.zero		1


	//   ....[24]....
        /*02a4*/ 	.word	0x00000be0
        /*02a8*/ 	.word	0x000000ff
        /*02ac*/ 	.word	0x000000c0
        /*02b0*/ 	.short	0x0100
        /*02b2*/ 	.byte	0x04
	.zero		1


	//   ....[25]....
        /*02b4*/ 	.word	0x00000bf0
        /*02b8*/ 	.word	0x000000ff
        /*02bc*/ 	.word	0x000000e0
        /*02c0*/ 	.short	0x0100
        /*02c2*/ 	.byte	0x04
	.zero		1


	//   ....[26]....
        /*02c4*/ 	.word	0x00000c00
        /*02c8*/ 	.word	0x000000ff
        /*02cc*/ 	.word	0x000000c8
        /*02d0*/ 	.short	0x0100
        /*02d2*/ 	.byte	0x04
	.zero		1


	//   ....[27]....
        /*02d4*/ 	.word	0x00000c10
        /*02d8*/ 	.word	0x000000ff
        /*02dc*/ 	.word	0x000000e8
        /*02e0*/ 	.short	0x0100
        /*02e2*/ 	.byte	0x04
	.zero		1


	//   ....[28]....
        /*02e4*/ 	.word	0x00000c20
        /*02e8*/ 	.word	0x000000ff
        /*02ec*/ 	.word	0x000000d0
        /*02f0*/ 	.short	0x0100
        /*02f2*/ 	.byte	0x04
	.zero		1


	//   ....[29]....
        /*02f4*/ 	.word	0x00000c30
        /*02f8*/ 	.word	0x000000ff
        /*02fc*/ 	.word	0x000000f0
        /*0300*/ 	.short	0x0100
        /*0302*/ 	.byte	0x04
	.zero		1


	//   ....[30]....
        /*0304*/ 	.word	0x00000c40
        /*0308*/ 	.word	0x000000ff
        /*030c*/ 	.word	0x000000d8
        /*0310*/ 	.short	0x0100
        /*0312*/ 	.byte	0x04
	.zero		1


	//   ....[31]....
        /*0314*/ 	.word	0x00000c50
        /*0318*/ 	.word	0x000000ff
        /*031c*/ 	.word	0x000000f8
        /*0320*/ 	.short	0x0100
        /*0322*/ 	.byte	0x04
	.zero		1


	//   ....[32]....
        /*0324*/ 	.word	0x00000d40
        /*0328*/ 	.word	0x000000ff
        /*032c*/ 	.word	0x00000100
        /*0330*/ 	.short	0x0100
        /*0332*/ 	.byte	0x04
	.zero		1


	//   ....[33]....
        /*0334*/ 	.word	0x00000d50
        /*0338*/ 	.word	0x000000ff
        /*033c*/ 	.word	0x00000110
        /*0340*/ 	.short	0x0100
        /*0342*/ 	.byte	0x04
	.zero		1


	//   ....[34]....
        /*0344*/ 	.word	0x00000d60
        /*0348*/ 	.word	0x000000ff
        /*034c*/ 	.word	0x00000108
        /*0350*/ 	.short	0x0100
        /*0352*/ 	.byte	0x04
	.zero		1


	//   ....[35]....
        /*0354*/ 	.word	0x00000d70
        /*0358*/ 	.word	0x000000ff
        /*035c*/ 	.word	0x00000118
        /*0360*/ 	.short	0x0100
        /*0362*/ 	.byte	0x04
	.zero		1


	//   ....[36]....
        /*0364*/ 	.word	0x00000e70
        /*0368*/ 	.word	0x000000ff
        /*036c*/ 	.word	0x00000120
        /*0370*/ 	.short	0x0100
        /*0372*/ 	.byte	0x06
	.zero		1


	//   ....[37]....
        /*0374*/ 	.word	0x00001a30
        /*0378*/ 	.word	0x00000000
        /*037c*/ 	.word	0x00000110
        /*0380*/ 	.short	0x010a
        /*0382*/ 	.byte	0xff
	.zero		1


	//   ....[38]....
        /*0384*/ 	.word	0x00001a50
        /*0388*/ 	.word	0x00000000
        /*038c*/ 	.word	0x00000100
        /*0390*/ 	.short	0x0101
        /*0392*/ 	.byte	0xff
	.zero		1


	//   ....[39]....
        /*0394*/ 	.word	0x00001b00
        /*0398*/ 	.word	0x000000ff
        /*039c*/ 	.word	0x00000028
        /*03a0*/ 	.short	0x010a
        /*03a2*/ 	.byte	0x04
	.zero		1


	//   ....[40]....
        /*03a4*/ 	.word	0x00001bd0
        /*03a8*/ 	.word	0x000000ff
        /*03ac*/ 	.word	0x00000028
        /*03b0*/ 	.short	0x010a
        /*03b2*/ 	.byte	0x21
	.zero		1


	//   ....[41]....
        /*03b4*/ 	.word	0x00001d80
        /*03b8*/ 	.word	0x000000ff
        /*03bc*/ 	.word	0x00000028
        /*03c0*/ 	.short	0x010a
        /*03c2*/ 	.byte	0x05
	.zero		1


	//   ....[42]....
        /*03c4*/ 	.word	0x00001e90
        /*03c8*/ 	.word	0x000000ff
        /*03cc*/ 	.word	0x00000098
        /*03d0*/ 	.short	0x0101
        /*03d2*/ 	.byte	0x0d
	.zero		1


	//   ....[43]....
        /*03d4*/ 	.word	0x00001eb0
        /*03d8*/ 	.word	0x000000ff
        /*03dc*/ 	.word	0x00000028
        /*03e0*/ 	.short	0x010a
        /*03e2*/ 	.byte	0x04
	.zero		1


	//   ....[44]....
        /*03e4*/ 	.word	0x00001f30
        /*03e8*/ 	.word	0x000000ff
        /*03ec*/ 	.word	0x00000028
        /*03f0*/ 	.short	0x010a
        /*03f2*/ 	.byte	0x11
	.zero		1


	//   ....[45]....
        /*03f4*/ 	.word	0x000020d0
        /*03f8*/ 	.word	0x000000ff
        /*03fc*/ 	.word	0x00000028
        /*0400*/ 	.short	0x010a
        /*0402*/ 	.byte	0x05
	.zero		1


	//   ....[46]....
        /*0404*/ 	.word	0x00002210
        /*0408*/ 	.word	0x00000003
        /*040c*/ 	.word	0x000000a0
        /*0410*/ 	.short	0x010a
        /*0412*/ 	.byte	0xff
	.zero		1


	//   ....[47]....
        /*0414*/ 	.word	0x00002360
        /*0418*/ 	.word	0x00000000
        /*041c*/ 	.word	0x00000000
        /*0420*/ 	.short	0x0101
        /*0422*/ 	.byte	0xff
	.zero		1


	//   ....[48]....
        /*0424*/ 	.word	0x00002910
        /*0428*/ 	.word	0x000000ff
        /*042c*/ 	.word	0x00000000
        /*0430*/ 	.short	0x010a
        /*0432*/ 	.byte	0x04
	.zero		1


	//   ....[49]....
        /*0434*/ 	.word	0x000029a0
        /*0438*/ 	.word	0x000000ff
        /*043c*/ 	.word	0x00000000
        /*0440*/ 	.short	0x010a
        /*0442*/ 	.byte	0x05
	.zero		1


	//   ....[50]....
        /*0444*/ 	.word	0x00002a30
        /*0448*/ 	.word	0x000000ff
        /*044c*/ 	.word	0x00000000
        /*0450*/ 	.short	0x010a
        /*0452*/ 	.byte	0x05
	.zero		1


	//   ....[51]....
        /*0454*/ 	.word	0x00002ac0
        /*0458*/ 	.word	0x000000ff
        /*045c*/ 	.word	0x00000000
        /*0460*/ 	.short	0x010a
        /*0462*/ 	.byte	0x05
	.zero		1


	//   ....[52]....
        /*0464*/ 	.word	0x00002b60
        /*0468*/ 	.word	0x00000000
        /*046c*/ 	.word	0x00000000
        /*0470*/ 	.short	0x010a
        /*0472*/ 	.byte	0xff
	.zero		1


	//   ....[53]....
        /*0474*/ 	.word	0x00002c80
        /*0478*/ 	.word	0x00000002
        /*047c*/ 	.word	0x00000100
        /*0480*/ 	.short	0x010a
        /*0482*/ 	.byte	0xff
	.zero		1


	//   ....[54]....
        /*0484*/ 	.word	0x00002ce0
        /*0488*/ 	.word	0x00000004
        /*048c*/ 	.word	0x00000000
        /*0490*/ 	.short	0x0101
        /*0492*/ 	.byte	0xff
	.zero		1


	//   ....[55]....
        /*0494*/ 	.word	0x00002d00
        /*0498*/ 	.word	0x000000ff
        /*049c*/ 	.word	0x000000b0
        /*04a0*/ 	.short	0x010a
        /*04a2*/ 	.byte	0x04
	.zero		1


	//   ....[56]....
        /*04a4*/ 	.word	0x00002e20
        /*04a8*/ 	.word	0x00000002
        /*04ac*/ 	.word	0x000000a0
        /*04b0*/ 	.short	0x010a
        /*04b2*/ 	.byte	0xff
	.zero		1


	//   ....[57]....
        /*04b4*/ 	.word	0x00002f30
        /*04b8*/ 	.word	0x00000002
        /*04bc*/ 	.word	0x00000000
        /*04c0*/ 	.short	0x0101
        /*04c2*/ 	.byte	0xff
	.zero		1


	//   ....[58]....
        /*04c4*/ 	.word	0x00002fc0
        /*04c8*/ 	.word	0x000000ff
        /*04cc*/ 	.word	0x000000b0
        /*04d0*/ 	.short	0x0106
        /*04d2*/ 	.byte	0x04
	.zero		1


	//   ....[59]....
        /*04d4*/ 	.word	0x00002fe0
        /*04d8*/ 	.word	0x000000ff
        /*04dc*/ 	.word	0x000000b0
        /*04e0*/ 	.short	0x010a
        /*04e2*/ 	.byte	0x04
	.zero		1


	//   ....[60]....
        /*04e4*/ 	.word	0x00003070
        /*04e8*/ 	.word	0x000000ff
        /*04ec*/ 	.word	0x000000b0
        /*04f0*/ 	.short	0x0106
        /*04f2*/ 	.byte	0x07
	.zero		1


	//   ....[61]....
        /*04f4*/ 	.word	0x000030b0
        /*04f8*/ 	.word	0x00000000
        /*04fc*/ 	.word	0x000000b0
        /*0500*/ 	.short	0x010a
        /*0502*/ 	.byte	0xff
	.zero		1


	//   ....[62]....
        /*0504*/ 	.word	0x000032f0
        /*0508*/ 	.word	0x000000ff
        /*050c*/ 	.word	0x00000008
        /*0510*/ 	.short	0x010a
        /*0512*/ 	.byte	0x05
	.zero		1


	//   ....[63]....
        /*0514*/ 	.word	0x00003310
        /*0518*/ 	.word	0x000000ff
        /*051c*/ 	.word	0x00000008
        /*0520*/ 	.short	0x010a
        /*0522*/ 	.byte	0x05
	.zero		1


	//   ....[64]....
        /*0524*/ 	.word	0x000034a0
        /*0528*/ 	.word	0x000000ff
        /*052c*/ 	.word	0x00000008
        /*0530*/ 	.short	0x010a
        /*0532*/ 	.byte	0x05
	.zero		1


	//   ....[65]....
        /*0534*/ 	.word	0x000034c0
        /*0538*/ 	.word	0x000000ff
        /*053c*/ 	.word	0x00000008
        /*0540*/ 	.short	0x010a
        /*0542*/ 	.byte	0x05
	.zero		1


	//   ....[66]....
        /*0544*/ 	.word	0x00003580
        /*0548*/ 	.word	0x000000ff
        /*054c*/ 	.word	0x00000000
        /*0550*/ 	.short	0x0101
        /*0552*/ 	.byte	0x04
	.zero		1


	//   ....[67]....
        /*0554*/ 	.word	0x000038c0
        /*0558*/ 	.word	0x00000000
        /*055c*/ 	.word	0x000000a0
        /*0560*/ 	.short	0x010a
        /*0562*/ 	.byte	0xff
	.zero		1


	//   ....[68]....
        /*0564*/ 	.word	0x00003980
        /*0568*/ 	.word	0x00000000
        /*056c*/ 	.word	0x00000000
        /*0570*/ 	.short	0x0101
        /*0572*/ 	.byte	0xff
	.zero		1


	//   ....[69]....
        /*0574*/ 	.word	0x00003a40
        /*0578*/ 	.word	0x000000ff
        /*057c*/ 	.word	0x00000000
        /*0580*/ 	.short	0x010a
        /*0582*/ 	.byte	0x04
	.zero		1


	//   ....[70]....
        /*0584*/ 	.word	0x00003a50
        /*0588*/ 	.word	0x000000ff
        /*058c*/ 	.word	0x000000e0
        /*0590*/ 	.short	0x010a
        /*0592*/ 	.byte	0x1f
	.zero		1


	//   ....[71]....
        /*0594*/ 	.word	0x00003b00
        /*0598*/ 	.word	0x000000ff
        /*059c*/ 	.word	0x00000000
        /*05a0*/ 	.short	0x010a
        /*05a2*/ 	.byte	0x05
	.zero		1


	//   ....[72]....
        /*05a4*/ 	.word	0x00003c30
        /*05a8*/ 	.word	0x000000ff
        /*05ac*/ 	.word	0x00000000
        /*05b0*/ 	.short	0x010a
        /*05b2*/ 	.byte	0x04
	.zero		1


	//   ....[73]....
        /*05b4*/ 	.word	0x00003f30
        /*05b8*/ 	.word	0x000000ff
        /*05bc*/ 	.word	0x00000000
        /*05c0*/ 	.short	0x010a
        /*05c2*/ 	.byte	0x04
	.zero		1


	//   ....[74]....
        /*05c4*/ 	.word	0x00003fc0
        /*05c8*/ 	.word	0x000000ff
        /*05cc*/ 	.word	0x00000000
        /*05d0*/ 	.short	0x010a
        /*05d2*/ 	.byte	0x05
	.zero		1


	//   ....[75]....
        /*05d4*/ 	.word	0x00004050
        /*05d8*/ 	.word	0x000000ff
        /*05dc*/ 	.word	0x00000000
        /*05e0*/ 	.short	0x010a
        /*05e2*/ 	.byte	0x05
	.zero		1


	//   ....[76]....
        /*05e4*/ 	.word	0x000040f0
        /*05e8*/ 	.word	0x00000000
        /*05ec*/ 	.word	0x00000000
        /*05f0*/ 	.short	0x010a
        /*05f2*/ 	.byte	0xff
	.zero		1


	//   ....[77]....
        /*05f4*/ 	.word	0x00004130
        /*05f8*/ 	.word	0x00000000
        /*05fc*/ 	.word	0x00000000
        /*0600*/ 	.short	0x010a
        /*0602*/ 	.byte	0xff
	.zero		1


	//   ....[78]....
        /*0604*/ 	.word	0x000041a0
        /*0608*/ 	.word	0x000000ff
        /*060c*/ 	.word	0x00000000
        /*0610*/ 	.short	0x0101
        /*0612*/ 	.byte	0x04
	.zero		1


	//   ....[79]....
        /*0614*/ 	.word	0x000041e0
        /*0618*/ 	.word	0x000000ff
        /*061c*/ 	.word	0x00000120
        /*0620*/ 	.short	0x010a
        /*0622*/ 	.byte	0x1a
	.zero		1


	//   ....[80]....
        /*0624*/ 	.word	0x00004230
        /*0628*/ 	.word	0x000000ff
        /*062c*/ 	.word	0x00000000
        /*0630*/ 	.short	0x0101
        /*0632*/ 	.byte	0x04
	.zero		1


	//   ....[81]....
        /*0634*/ 	.word	0x00004700
        /*0638*/ 	.word	0x0000000c
        /*063c*/ 	.word	0x000000a0
        /*0640*/ 	.short	0x010a
        /*0642*/ 	.byte	0xff
	.zero		1


	//   ....[82]....
        /*0644*/ 	.word	0x00004870
        /*0648*/ 	.word	0x00000000
        /*064c*/ 	.word	0x00000000
        /*0650*/ 	.short	0x0101
        /*0652*/ 	.byte	0xff
	.zero		1


	//   ....[83]....
        /*0654*/ 	.word	0x00004d00
        /*0658*/ 	.word	0x000000ff
        /*065c*/ 	.word	0x00000098
        /*0660*/ 	.short	0x010a
        /*0662*/ 	.byte	0x15
	.zero		1


	//   ....[84]....
        /*0664*/ 	.word	0x00004e80
        /*0668*/ 	.word	0x000000ff
        /*066c*/ 	.word	0x00000070
        /*0670*/ 	.short	0x010a
        /*0672*/ 	.byte	0x15
	.zero		1


	//   ....[85]....
        /*0674*/ 	.word	0x00005070
        /*0678*/ 	.word	0x000000ff
        /*067c*/ 	.word	0x00000050
        /*0680*/ 	.short	0x010b
        /*0682*/ 	.byte	0x15
	.zero		1


	//   ....[86]....
        /*0684*/ 	.word	0x00005080
        /*0688*/ 	.word	0x000000ff
        /*068c*/ 	.word	0x00000000
        /*0690*/ 	.short	0x0101
        /*0692*/ 	.byte	0x2e
	.zero		1


	//   ....[87]....
        /*0694*/ 	.word	0x00005090
        /*0698*/ 	.word	0x000000ff
        /*069c*/ 	.word	0x00000078
        /*06a0*/ 	.short	0x010a
        /*06a2*/ 	.byte	0x15
	.zero		1


	//   ....[88]....
        /*06a4*/ 	.word	0x00005240
        /*06a8*/ 	.word	0x000000ff
        /*06ac*/ 	.word	0x00000058
        /*06b0*/ 	.short	0x010b
        /*06b2*/ 	.byte	0x15
	.zero		1


	//   ....[89]....
        /*06b4*/ 	.word	0x00005250
        /*06b8*/ 	.word	0x000000ff
        /*06bc*/ 	.word	0x00000000
        /*06c0*/ 	.short	0x0101
        /*06c2*/ 	.byte	0x27
	.zero		1


	//   ....[90]....
        /*06c4*/ 	.word	0x00005260
        /*06c8*/ 	.word	0x000000ff
        /*06cc*/ 	.word	0x00000080
        /*06d0*/ 	.short	0x010a
        /*06d2*/ 	.byte	0x15
	.zero		1


	//   ....[91]....
        /*06d4*/ 	.word	0x00005410
        /*06d8*/ 	.word	0x000000ff
        /*06dc*/ 	.word	0x00000060
        /*06e0*/ 	.short	0x010b
        /*06e2*/ 	.byte	0x15
	.zero		1


	//   ....[92]....
        /*06e4*/ 	.word	0x00005420
        /*06e8*/ 	.word	0x000000ff
        /*06ec*/ 	.word	0x00000000
        /*06f0*/ 	.short	0x0101
        /*06f2*/ 	.byte	0x26
	.zero		1


	//   ....[93]....
        /*06f4*/ 	.word	0x00005430
        /*06f8*/ 	.word	0x000000ff
        /*06fc*/ 	.word	0x00000088
        /*0700*/ 	.short	0x010a
        /*0702*/ 	.byte	0x15
	.zero		1


	//   ....[94]....
        /*0704*/ 	.word	0x00005670
        /*0708*/ 	.word	0x000000ff
        /*070c*/ 	.word	0x00000068
        /*0710*/ 	.short	0x010b
        /*0712*/ 	.byte	0x15
	.zero		1


	//   ....[95]....
        /*0714*/ 	.word	0x00005680
        /*0718*/ 	.word	0x000000ff
        /*071c*/ 	.word	0x00000000
        /*0720*/ 	.short	0x0101
        /*0722*/ 	.byte	0x25
	.zero		1


	//   ....[96]....
        /*0724*/ 	.word	0x000056c0
        /*0728*/ 	.word	0x000000ff
        /*072c*/ 	.word	0x00000070
        /*0730*/ 	.short	0x010a
        /*0732*/ 	.byte	0x15
	.zero		1


	//   ....[97]....
        /*0734*/ 	.word	0x000056e0
        /*0738*/ 	.word	0x000000ff
        /*073c*/ 	.word	0x00000078
        /*0740*/ 	.short	0x010a
        /*0742*/ 	.byte	0x15
	.zero		1


	//   ....[98]....
        /*0744*/ 	.word	0x00005700
        /*0748*/ 	.word	0x000000ff
        /*074c*/ 	.word	0x00000080
        /*0750*/ 	.short	0x010a
        /*0752*/ 	.byte	0x15
	.zero		1


	//   ....[99]....
        /*0754*/ 	.word	0x00005740
        /*0758*/ 	.word	0x00000000
        /*075c*/ 	.word	0x00000088
        /*0760*/ 	.short	0x010a
        /*0762*/ 	.byte	0xff
	.zero		1


	//   ....[100]....
        /*0764*/ 	.word	0x00005a60
        /*0768*/ 	.word	0x00000003
        /*076c*/ 	.word	0x000000a0
        /*0770*/ 	.short	0x010a
        /*0772*/ 	.byte	0xff
	.zero		1


	//   ....[101]....
        /*0774*/ 	.word	0x00005be0
        /*0778*/ 	.word	0x00000000
        /*077c*/ 	.word	0x00000000
        /*0780*/ 	.short	0x0101
        /*0782*/ 	.byte	0xff
	.zero		1


	//   ....[102]....
        /*0784*/ 	.word	0x00006700
        /*0788*/ 	.word	0x00000005
        /*078c*/ 	.word	0x00000050
        /*0790*/ 	.short	0x010a
        /*0792*/ 	.byte	0xff
	.zero		1


	//   ....[103]....
        /*0794*/ 	.word	0x00006740
        /*0798*/ 	.word	0x0000005a
        /*079c*/ 	.word	0x000000c0
        /*07a0*/ 	.short	0x010a
        /*07a2*/ 	.byte	0xff
	.zero		1


	//   ....[104]....
        /*07a4*/ 	.word	0x00006880
        /*07a8*/ 	.word	0x00000005
        /*07ac*/ 	.word	0x00000050
        /*07b0*/ 	.short	0x010a
        /*07b2*/ 	.byte	0xff
	.zero		1


	//   ....[105]....
        /*07b4*/ 	.word	0x000069b0
        /*07b8*/ 	.word	0x00000000
        /*07bc*/ 	.word	0x00000000
        /*07c0*/ 	.short	0x0101
        /*07c2*/ 	.byte	0xff
	.zero		1


	//   ....[106]....
        /*07c4*/ 	.word	0x00006a10
        /*07c8*/ 	.word	0x0000005a
        /*07cc*/ 	.word	0x000000c0
        /*07d0*/ 	.short	0x010a
        /*07d2*/ 	.byte	0xff
	.zero		1


	//   ....[107]....
        /*07d4*/ 	.word	0x000075b0
        /*07d8*/ 	.word	0x00000067
        /*07dc*/ 	.word	0x00000050
        /*07e0*/ 	.short	0x010a
        /*07e2*/ 	.byte	0xff
	.zero		1


	//   ....[108]....
        /*07e4*/ 	.word	0x00007680
        /*07e8*/ 	.word	0x00000067
        /*07ec*/ 	.word	0x00000050
        /*07f0*/ 	.short	0x010a
        /*07f2*/ 	.byte	0xff
	.zero		1


	//   ....[109]....
        /*07f4*/ 	.word	0x000077b0
        /*07f8*/ 	.word	0x00000000
        /*07fc*/ 	.word	0x00000000
        /*0800*/ 	.short	0x0101
        /*0802*/ 	.byte	0xff
	.zero		1


	//   ....[110]....
        /*0804*/ 	.word	0x00008340
        /*0808*/ 	.word	0x00000067
        /*080c*/ 	.word	0x00000050
        /*0810*/ 	.short	0x010a
        /*0812*/ 	.byte	0xff
	.zero		1


	//   ....[111]....
        /*0814*/ 	.word	0x00008410
        /*0818*/ 	.word	0x00000067
        /*081c*/ 	.word	0x00000050
        /*0820*/ 	.short	0x010a
        /*0822*/ 	.byte	0xff
	.zero		1


	//   ....[112]....
        /*0824*/ 	.word	0x00008540
        /*0828*/ 	.word	0x00000000
        /*082c*/ 	.word	0x00000000
        /*0830*/ 	.short	0x0101
        /*0832*/ 	.byte	0xff
	.zero		1


	//   ....[113]....
        /*0834*/ 	.word	0x000090f0
        /*0838*/ 	.word	0x00000066
        /*083c*/ 	.word	0x00000050
        /*0840*/ 	.short	0x010a
        /*0842*/ 	.byte	0xff
	.zero		1


	//   ....[114]....
        /*0844*/ 	.word	0x000091c0
        /*0848*/ 	.word	0x00000066
        /*084c*/ 	.word	0x00000050
        /*0850*/ 	.short	0x010a
        /*0852*/ 	.byte	0xff
	.zero		1


	//   ....[115]....
        /*0854*/ 	.word	0x000092f0
        /*0858*/ 	.word	0x00000000
        /*085c*/ 	.word	0x00000000
        /*0860*/ 	.short	0x0101
        /*0862*/ 	.byte	0xff
	.zero		1


	//   ....[116]....
        /*0864*/ 	.word	0x000095d0
        /*0868*/ 	.word	0x0000005a
        /*086c*/ 	.word	0x00000000
        /*0870*/ 	.short	0x0101
        /*0872*/ 	.byte	0xff
	.zero		1


	//   ....[117]....
        /*0874*/ 	.word	0x00009f90
        /*0878*/ 	.word	0x00000000
        /*087c*/ 	.word	0x00000110
        /*0880*/ 	.short	0x010a
        /*0882*/ 	.byte	0xff
	.zero		1


	//   ....[118]....
        /*0884*/ 	.word	0x00009ff0
        /*0888*/ 	.word	0x00000000
        /*088c*/ 	.word	0x00000028
        /*0890*/ 	.short	0x010a
        /*0892*/ 	.byte	0xff
	.zero		1


	//   ....[119]....
        /*0894*/ 	.word	0x0000a050
        /*0898*/ 	.word	0x00000000
        /*089c*/ 	.word	0x00000028
        /*08a0*/ 	.short	0x010a
        /*08a2*/ 	.byte	0xff
	.zero		1


	//   ....[120]....
        /*08a4*/ 	.word	0x0000a0a0
        /*08a8*/ 	.word	0x00000003
        /*08ac*/ 	.word	0x000000a0
        /*08b0*/ 	.short	0x010a
        /*08b2*/ 	.byte	0xff
	.zero		1


	//   ....[121]....
        /*08b4*/ 	.word	0x0000a100
        /*08b8*/ 	.word	0x00000000
        /*08bc*/ 	.word	0x00000000
        /*08c0*/ 	.short	0x010a
        /*08c2*/ 	.byte	0xff
	.zero		1


	//   ....[122]....
        /*08c4*/ 	.word	0x0000a160
        /*08c8*/ 	.word	0x00000000
        /*08cc*/ 	.word	0x00000000
        /*08d0*/ 	.short	0x010a
        /*08d2*/ 	.byte	0xff
	.zero		1


	//   ....[123]....
        /*08d4*/ 	.word	0x0000a1c0
        /*08d8*/ 	.word	0x00000000
        /*08dc*/ 	.word	0x00000000
        /*08e0*/ 	.short	0x010a
        /*08e2*/ 	.byte	0xff
	.zero		1


	//   ....[124]....
        /*08e4*/ 	.word	0x0000a220
        /*08e8*/ 	.word	0x00000000
        /*08ec*/ 	.word	0x00000000
        /*08f0*/ 	.short	0x010a
        /*08f2*/ 	.byte	0xff
	.zero		1


	//   ....[125]....
        /*08f4*/ 	.word	0x0000a270
        /*08f8*/ 	.word	0x00000002
        /*08fc*/ 	.word	0x00000100
        /*0900*/ 	.short	0x010a
        /*0902*/ 	.byte	0xff
	.zero		1


	//   ....[126]....
        /*0904*/ 	.word	0x0000a2d0
        /*0908*/ 	.word	0x00000002
        /*090c*/ 	.word	0x000000b0
        /*0910*/ 	.short	0x010a
        /*0912*/ 	.byte	0xff
	.zero		1


	//   ....[127]....
        /*0914*/ 	.word	0x0000a320
        /*0918*/ 	.word	0x00000002
        /*091c*/ 	.word	0x000000a0
        /*0920*/ 	.short	0x010a
        /*0922*/ 	.byte	0xff
	.zero		1


	//   ....[128]....
        /*0924*/ 	.word	0x0000a380
        /*0928*/ 	.word	0x00000000
        /*092c*/ 	.word	0x000000b0
        /*0930*/ 	.short	0x010a
        /*0932*/ 	.byte	0xff
	.zero		1


	//   ....[129]....
        /*0934*/ 	.word	0x0000a3e0
        /*0938*/ 	.word	0x00000000
        /*093c*/ 	.word	0x00000008
        /*0940*/ 	.short	0x010a
        /*0942*/ 	.byte	0xff
	.zero		1


	//   ....[130]....
        /*0944*/ 	.word	0x0000a4c0
        /*0948*/ 	.word	0x00000000
        /*094c*/ 	.word	0x00000008
        /*0950*/ 	.short	0x010a
        /*0952*/ 	.byte	0xff
	.zero		1


	//   ....[131]....
        /*0954*/ 	.word	0x0000a510
        /*0958*/ 	.word	0x00000000
        /*095c*/ 	.word	0x000000a0
        /*0960*/ 	.short	0x010a
        /*0962*/ 	.byte	0xff
	.zero		1


	//   ....[132]....
        /*0964*/ 	.word	0x0000a570
        /*0968*/ 	.word	0x00000000
        /*096c*/ 	.word	0x000000e0
        /*0970*/ 	.short	0x010a
        /*0972*/ 	.byte	0xff
	.zero		1


	//   ....[133]....
        /*0974*/ 	.word	0x0000a5d0
        /*0978*/ 	.word	0x00000000
        /*097c*/ 	.word	0x00000000
        /*0980*/ 	.short	0x010a
        /*0982*/ 	.byte	0xff
	.zero		1


	//   ....[134]....
        /*0984*/ 	.word	0x0000a630
        /*0988*/ 	.word	0x00000000
        /*098c*/ 	.word	0x00000000
        /*0990*/ 	.short	0x010a
        /*0992*/ 	.byte	0xff
	.zero		1


	//   ....[135]....
        /*0994*/ 	.word	0x0000a690
        /*0998*/ 	.word	0x00000000
        /*099c*/ 	.word	0x00000000
        /*09a0*/ 	.short	0x010a
        /*09a2*/ 	.byte	0xff
	.zero		1


	//   ....[136]....
        /*09a4*/ 	.word	0x0000a6f0
        /*09a8*/ 	.word	0x00000000
        /*09ac*/ 	.word	0x00000000
        /*09b0*/ 	.short	0x010a
        /*09b2*/ 	.byte	0xff
	.zero		1


	//   ....[137]....
        /*09b4*/ 	.word	0x0000a750
        /*09b8*/ 	.word	0x00000000
        /*09bc*/ 	.word	0x00000120
        /*09c0*/ 	.short	0x010a
        /*09c2*/ 	.byte	0xff
	.zero		1


	//   ....[138]....
        /*09c4*/ 	.word	0x0000a7a0
        /*09c8*/ 	.word	0x0000000c
        /*09cc*/ 	.word	0x000000a0
        /*09d0*/ 	.short	0x010a
        /*09d2*/ 	.byte	0xff
	.zero		1


	//   ....[139]....
        /*09d4*/ 	.word	0x0000a800
        /*09d8*/ 	.word	0x00000000
        /*09dc*/ 	.word	0x00000098
        /*09e0*/ 	.short	0x010a
        /*09e2*/ 	.byte	0xff
	.zero		1


	//   ....[140]....
        /*09e4*/ 	.word	0x0000a860
        /*09e8*/ 	.word	0x00000000
        /*09ec*/ 	.word	0x00000070
        /*09f0*/ 	.short	0x010a
        /*09f2*/ 	.byte	0xff
	.zero		1


	//   ....[141]....
        /*09f4*/ 	.word	0x0000a8c0
        /*09f8*/ 	.word	0x00000000
        /*09fc*/ 	.word	0x00000078
        /*0a00*/ 	.short	0x010a
        /*0a02*/ 	.byte	0xff
	.zero		1


	//   ....[142]....
        /*0a04*/ 	.word	0x0000a920
        /*0a08*/ 	.word	0x00000000
        /*0a0c*/ 	.word	0x00000080
        /*0a10*/ 	.short	0x010a
        /*0a12*/ 	.byte	0xff
	.zero		1


	//   ....[143]....
        /*0a14*/ 	.word	0x0000a980
        /*0a18*/ 	.word	0x00000000
        /*0a1c*/ 	.word	0x00000088
        /*0a20*/ 	.short	0x010a
        /*0a22*/ 	.byte	0xff
	.zero		1


	//   ....[144]....
        /*0a24*/ 	.word	0x0000a9e0
        /*0a28*/ 	.word	0x00000000
        /*0a2c*/ 	.word	0x00000070
        /*0a30*/ 	.short	0x010a
        /*0a32*/ 	.byte	0xff
	.zero		1


	//   ....[145]....
        /*0a34*/ 	.word	0x0000aa40
        /*0a38*/ 	.word	0x00000000
        /*0a3c*/ 	.word	0x00000078
        /*0a40*/ 	.short	0x010a
        /*0a42*/ 	.byte	0xff
	.zero		1


	//   ....[146]....
        /*0a44*/ 	.word	0x0000aaa0
        /*0a48*/ 	.word	0x00000000
        /*0a4c*/ 	.word	0x00000080
        /*0a50*/ 	.short	0x010a
        /*0a52*/ 	.byte	0xff
	.zero		1


	//   ....[147]....
        /*0a54*/ 	.word	0x0000aaf0
        /*0a58*/ 	.word	0x00000003
        /*0a5c*/ 	.word	0x000000a0
        /*0a60*/ 	.short	0x010a
        /*0a62*/ 	.byte	0xff
	.zero		1


	//   ....[148]....
        /*0a64*/ 	.word	0x0000ab40
        /*0a68*/ 	.word	0x00000005
        /*0a6c*/ 	.word	0x00000050
        /*0a70*/ 	.short	0x010a
        /*0a72*/ 	.byte	0xff
	.zero		1


	//   ....[149]....
        /*0a74*/ 	.word	0x0000ab90
        /*0a78*/ 	.word	0x0000005a
        /*0a7c*/ 	.word	0x000000c0
        /*0a80*/ 	.short	0x010a
        /*0a82*/ 	.byte	0xff
	.zero		1


	//   ....[150]....
        /*0a84*/ 	.word	0x0000abe0
        /*0a88*/ 	.word	0x00000067
        /*0a8c*/ 	.word	0x00000050
        /*0a90*/ 	.short	0x010a
        /*0a92*/ 	.byte	0xff
	.zero		1


	//   ....[151]....
        /*0a94*/ 	.word	0x0000ac30
        /*0a98*/ 	.word	0x00000067
        /*0a9c*/ 	.word	0x00000050
        /*0aa0*/ 	.short	0x010a
        /*0aa2*/ 	.byte	0xff
	.zero		1


	//   ....[152]....
        /*0aa4*/ 	.word	0x0000ac80
        /*0aa8*/ 	.word	0x00000066
        /*0aac*/ 	.word	0x00000050
        /*0ab0*/ 	.short	0x010a
        /*0ab2*/ 	.byte	0xff
	.zero		1


	//----- nvinfo : EIATTR_NUM_MBARRIERS
	.align		4
.L_48:
        /*0ab4*/ 	.byte	0x03, 0x38
        /*0ab6*/ 	.short	0x0025


	//----- nvinfo : EIATTR_EXIT_INSTR_OFFSETS
	.align		4
        /*0ab8*/ 	.byte	0x04, 0x1c
        /*0aba*/ 	.short	(.L_50 - .L_49)


	//   ....[0]....
.L_49:
        /*0abc*/ 	.word	0x00002b90


	//   ....[1]....
        /*0ac0*/ 	.word	0x00003080


	//   ....[2]....
        /*0ac4*/ 	.word	0x000030e0


	//   ....[3]....
        /*0ac8*/ 	.word	0x00004460


	//   ....[4]....
        /*0acc*/ 	.word	0x00005770


	//   ....[5]....
        /*0ad0*/ 	.word	0x000057b0


	//   ....[6]....
        /*0ad4*/ 	.word	0x00009f80


	//----- nvinfo : EIATTR_MAX_THREADS
	.align		4
.L_50:
        /*0ad8*/ 	.byte	0x04, 0x05
        /*0ada*/ 	.short	(.L_52 - .L_51)
.L_51:
        /*0adc*/ 	.word	0x00000100
        /*0ae0*/ 	.word	0x00000001
        /*0ae4*/ 	.word	0x00000001


	//----- nvinfo : EIATTR_CRS_STACK_SIZE
	.align		4
.L_52:
        /*0ae8*/ 	.byte	0x04, 0x1e
        /*0aea*/ 	.short	(.L_54 - .L_53)
.L_53:
        /*0aec*/ 	.word	0x00000000


	//----- nvinfo : EIATTR_CBANK_PARAM_SIZE
	.align		4
.L_54:
        /*0af0*/ 	.byte	0x03, 0x19
        /*0af2*/ 	.short	0x0800


	//----- nvinfo : EIATTR_PARAM_CBANK
	.align		4
        /*0af4*/ 	.byte	0x04, 0x0a
        /*0af6*/ 	.short	(.L_56 - .L_55)
	.align		4
.L_55:
        /*0af8*/ 	.word	index@(.nv.constant0._ZN7cutlass13device_kernelINS_4gemm6kernel13GemmUniversalIN4cute5tupleIJiiiiEEENS1_10collective13CollectiveMmaINS1_35MainloopSm100TmaUmmaWarpSpecializedILi5ELi2ELi4ENS5_IJNS4_1CILi2EEESB_NSA_ILi1EEEEEEEENS5_IJNSA_ILi128EEENSA_ILi256EEESF_EEENS_12float_e5m2_tENS5_IJlSC_lEEESI_SJ_NS4_8TiledMMAINS4_8MMA_AtomIJNS4_10MMA_TraitsINS4_25SM100_MMA_F8F6F4_2x1SM_SSEJSI_SI_fSF_SG_NS4_17integral_constantINS4_4UMMA5MajorELSQ_0EEESR_NSO_INSP_7ScaleInELSS_0EEEST_EEEEEENS4_6LayoutINS5_IJSC_SC_SC_EEENS5_IJNSA_ILi0EEESY_SY_EEEEENS5_IJNS4_10UnderscoreES11_S11_EEEEENS4_28SM100_TMA_2SM_LOAD_MULTICASTENS4_14ComposedLayoutINS4_7SwizzleILi3ELi4ELi3EEENS4_18smem_ptr_flag_bitsILi8EEENSW_INS5_IJNSA_ILi8EEESF_EEENS5_IJSF_SC_EEEEEEEvNS4_8identityENS4_18SM100_TMA_2SM_LOADES1E_vS1F_EENS_8epilogue10collective18CollectiveEpilogueINS1I_23Sm100TmaWarpSpecializedILi4ELi2ELi32ELb0ELb0EEEJNS5_IJNSA_ILi64EEESG_SF_EEENS5_IJNSW_IS1N_SC_EENSW_INS5_IJNSA_ILi32EEESB_EEENS5_IJSC_SF_EEEEEEEESI_SJ_SI_SJ_NS1I_6fusion15FusionCallbacksIS1M_NS1V_17LinearCombinationISI_fSI_fLNS_15FloatRoundStyleE2EEES1O_S1U_JEEENS4_5SM1004TMEM4LOAD26SM100_TMEM_LOAD_32dp32b32xENS4_13SM90_TMA_LOADENS15_INS16_ILi1ELi4ELi3EEES19_NSW_INS5_IJS1A_S1Q_EEENS5_IJS1Q_SC_EEEEEEENS4_39AutoVectorizingCopyWithAssumedAlignmentILi128EEENS4_14SM90_TMA_STOREES2A_S2C_S2C_EEEvvEEEEvNT_6ParamsE)
        /*0afc*/ 	.short	0x0380
        /*0afe*/ 	.short	0x0800


	//----- nvinfo : EIATTR_SW_WAR
	.align		4
.L_56:
        /*0b00*/ 	.byte	0x04, 0x36
        /*0b02*/ 	.short	(.L_58 - .L_57)
.L_57:
        /*0b04*/ 	.word	0x00000008
.L_58:


//--------------------- .nv.callgraph             --------------------------
	.section	.nv.callgraph,"",@"SHT_CUDA_CALLGRAPH"
	.align	4
	.sectionentsize	8
	.align		4
        /*0000*/ 	.word	0x00000000
	.align		4
        /*0004*/ 	.word	0xffffffff
	.align		4
        /*0008*/ 	.word	index@(_ZN7cutlass13device_kernelINS_4gemm6kernel13GemmUniversalIN4cute5tupleIJiiiiEEENS1_10collective13CollectiveMmaINS1_35MainloopSm100TmaUmmaWarpSpecializedILi5ELi2ELi4ENS5_IJNS4_1CILi2EEESB_NSA_ILi1EEEEEEEENS5_IJNSA_ILi128EEENSA_ILi256EEESF_EEENS_12float_e5m2_tENS5_IJlSC_lEEESI_SJ_NS4_8TiledMMAINS4_8MMA_AtomIJNS4_10MMA_TraitsINS4_25SM100_MMA_F8F6F4_2x1SM_SSEJSI_SI_fSF_SG_NS4_17integral_constantINS4_4UMMA5MajorELSQ_0EEESR_NSO_INSP_7ScaleInELSS_0EEEST_EEEEEENS4_6LayoutINS5_IJSC_SC_SC_EEENS5_IJNSA_ILi0EEESY_SY_EEEEENS5_IJNS4_10UnderscoreES11_S11_EEEEENS4_28SM100_TMA_2SM_LOAD_MULTICASTENS4_14ComposedLayoutINS4_7SwizzleILi3ELi4ELi3EEENS4_18smem_ptr_flag_bitsILi8EEENSW_INS5_IJNSA_ILi8EEESF_EEENS5_IJSF_SC_EEEEEEEvNS4_8identityENS4_18SM100_TMA_2SM_LOADES1E_vS1F_EENS_8epilogue10collective18CollectiveEpilogueINS1I_23Sm100TmaWarpSpecializedILi4ELi2ELi32ELb0ELb0EEEJNS5_IJNSA_ILi64EEESG_SF_EEENS5_IJNSW_IS1N_SC_EENSW_INS5_IJNSA_ILi32EEESB_EEENS5_IJSC_SF_EEEEEEEESI_SJ_SI_SJ_NS1I_6fusion15FusionCallbacksIS1M_NS1V_17LinearCombinationISI_fSI_fLNS_15FloatRoundStyleE2EEES1O_S1U_JEEENS4_5SM1004TMEM4LOAD26SM100_TMEM_LOAD_32dp32b32xENS4_13SM90_TMA_LOADENS15_INS16_ILi1ELi4ELi3EEES19_NSW_INS5_IJS1A_S1Q_EEENS5_IJS1Q_SC_EEEEEEENS4_39AutoVectorizingCopyWithAssumedAlignmentILi128EEENS4_14SM90_TMA_STOREES2A_S2C_S2C_EEEvvEEEEvNT_6ParamsE)
	.align		4
        /*000c*/ 	.word	index@(__assertfail)
	.align		4
        /*0010*/ 	.word	0x00000000
	.align		4
        /*0014*/ 	.word	0xfffffffe
	.align		4
        /*0018*/ 	.word	0x00000000
	.align		4
        /*001c*/ 	.word	0xfffffffd
	.align		4
        /*0020*/ 	.word	0x00000000
	.align		4
        /*0024*/ 	.word	0xfffffffc


//--------------------- .nv.constant4             --------------------------
	.section	.nv.constant4,"a",@progbits
	.align	8
	.align		8
.nv.constant4:
        /*0000*/ 	.dword	__assertfail
	.align		8
        /*0008*/ 	.dword	__unnamed_1
	.align		8
        /*0010*/ 	.dword	__unnamed_2
	.align		8
        /*0018*/ 	.dword	__unnamed_3
	.align		8
        /*0020*/ 	.dword	_ZN39_INTERNAL_bad8270b_4_k_cu_0d29e64b_96474cuda3std3__45__cpo5beginE
	.align		8
        /*0028*/ 	.dword	_ZN39_INTERNAL_bad8270b_4_k_cu_0d29e64b_96474cuda3std3__45__cpo3endE
	.align		8
        /*0030*/ 	.dword	_ZN39_INTERNAL_bad8270b_4_k_cu_0d29e64b_96474cuda3std3__45__cpo6cbeginE
	.align		8
        /*0038*/ 	.dword	_ZN39_INTERNAL_bad8270b_4_k_cu_0d29e64b_96474cuda3std3__45__cpo4cendE
	.align		8
        /*0040*/ 	.dword	_ZN39_INTERNAL_bad8270b_4_k_cu_0d29e64b_96474cuda3std3__441_GLOBAL__N__bad8270b_4_k_cu_0d29e64b_96476ignoreE
	.align		8
        /*0048*/ 	.dword	_ZN39_INTERNAL_bad8270b_4_k_cu_0d29e64b_96474cuda3std3__419piecewise_constructE
	.align		8
        /*0050*/ 	.dword	_ZN39_INTERNAL_bad8270b_4_k_cu_0d29e64b_96474cuda3std3__48in_placeE
	.align		8
        /*0058*/ 	.dword	_ZN39_INTERNAL_bad8270b_4_k_cu_0d29e64b_96474cuda3std6ranges3__45__cpo4swapE
	.align		8
        /*0060*/ 	.dword	_ZN39_INTERNAL_bad8270b_4_k_cu_0d29e64b_96474cuda3std6ranges3__45__cpo9iter_moveE
	.align		8
        /*0068*/ 	.dword	_ZN39_INTERNAL_bad8270b_4_k_cu_0d29e64b_96474cute7productE
	.align		8
        /*0070*/ 	.dword	_ZN39_INTERNAL_bad8270b_4_k_cu_0d29e64b_96474cute1_E
	.align		8
        /*0078*/ 	.dword	$str$25
	.align		8
        /*0080*/ 	.dword	$str$26
	.align		8
        /*0088*/ 	.dword	$str$27
	.align		8
        /*0090*/ 	.dword	$str$28


//--------------------- .text._ZN7cutlass13device_kernelINS_4gemm6kernel13GemmUniversalIN4cute5tupleIJiiiiEEENS1_10collective13CollectiveMmaINS1_35MainloopSm100TmaUmmaWarpSpecializedILi5ELi2ELi4ENS5_IJNS4_1CILi2EEESB_NSA_ILi1EEEEEEEENS5_IJNSA_ILi128EEENSA_ILi256EEESF_EEENS_12float_e5m2_tENS5_IJlSC_lEEESI_SJ_NS4_8TiledMMAINS4_8MMA_AtomIJNS4_10MMA_TraitsINS4_25SM100_MMA_F8F6F4_2x1SM_SSEJSI_SI_fSF_SG_NS4_17integral_constantINS4_4UMMA5MajorELSQ_0EEESR_NSO_INSP_7ScaleInELSS_0EEEST_EEEEEENS4_6LayoutINS5_IJSC_SC_SC_EEENS5_IJNSA_ILi0EEESY_SY_EEEEENS5_IJNS4_10UnderscoreES11_S11_EEEEENS4_28SM100_TMA_2SM_LOAD_MULTICASTENS4_14ComposedLayoutINS4_7SwizzleILi3ELi4ELi3EEENS4_18smem_ptr_flag_bitsILi8EEENSW_INS5_IJNSA_ILi8EEESF_EEENS5_IJSF_SC_EEEEEEEvNS4_8identityENS4_18SM100_TMA_2SM_LOADES1E_vS1F_EENS_8epilogue10collective18CollectiveEpilogueINS1I_23Sm100TmaWarpSpecializedILi4ELi2ELi32ELb0ELb0EEEJNS5_IJNSA_ILi64EEESG_SF_EEENS5_IJNSW_IS1N_SC_EENSW_INS5_IJNSA_ILi32EEESB_EEENS5_IJSC_SF_EEEEEEEESI_SJ_SI_SJ_NS1I_6fusion15FusionCallbacksIS1M_NS1V_17LinearCombinationISI_fSI_fLNS_15FloatRoundStyleE2EEES1O_S1U_JEEENS4_5SM1004TMEM4LOAD26SM100_TMEM_LOAD_32dp32b32xENS4_13SM90_TMA_LOADENS15_INS16_ILi1ELi4ELi3EEES19_NSW_INS5_IJS1A_S1Q_EEENS5_IJS1Q_SC_EEEEEEENS4_39AutoVectorizingCopyWithAssumedAlignmentILi128EEENS4_14SM90_TMA_STOREES2A_S2C_S2C_EEEvvEEEEvNT_6ParamsE --------------------------
	.section	.text._ZN7cutlass13device_kernelINS_4gemm6kernel13GemmUniversalIN4cute5tupleIJiiiiEEENS1_10collective13CollectiveMmaINS1_35MainloopSm100TmaUmmaWarpSpecializedILi5ELi2ELi4ENS5_IJNS4_1CILi2EEESB_NSA_ILi1EEEEEEEENS5_IJNSA_ILi128EEENSA_ILi256EEESF_EEENS_12float_e5m2_tENS5_IJlSC_lEEESI_SJ_NS4_8TiledMMAINS4_8MMA_AtomIJNS4_10MMA_TraitsINS4_25SM100_MMA_F8F6F4_2x1SM_SSEJSI_SI_fSF_SG_NS4_17integral_constantINS4_4UMMA5MajorELSQ_0EEESR_NSO_INSP_7ScaleInELSS_0EEEST_EEEEEENS4_6LayoutINS5_IJSC_SC_SC_EEENS5_IJNSA_ILi0EEESY_SY_EEEEENS5_IJNS4_10UnderscoreES11_S11_EEEEENS4_28SM100_TMA_2SM_LOAD_MULTICASTENS4_14ComposedLayoutINS4_7SwizzleILi3ELi4ELi3EEENS4_18smem_ptr_flag_bitsILi8EEENSW_INS5_IJNSA_ILi8EEESF_EEENS5_IJSF_SC_EEEEEEEvNS4_8identityENS4_18SM100_TMA_2SM_LOADES1E_vS1F_EENS_8epilogue10collective18CollectiveEpilogueINS1I_23Sm100TmaWarpSpecializedILi4ELi2ELi32ELb0ELb0EEEJNS5_IJNSA_ILi64EEESG_SF_EEENS5_IJNSW_IS1N_SC_EENSW_INS5_IJNSA_ILi32EEESB_EEENS5_IJSC_SF_EEEEEEEESI_SJ_SI_SJ_NS1I_6fusion15FusionCallbacksIS1M_NS1V_17LinearCombinationISI_fSI_fLNS_15FloatRoundStyleE2EEES1O_S1U_JEEENS4_5SM1004TMEM4LOAD26SM100_TMEM_LOAD_32dp32b32xENS4_13SM90_TMA_LOADENS15_INS16_ILi1ELi4ELi3EEES19_NSW_INS5_IJS1A_S1Q_EEENS5_IJS1Q_SC_EEEEEEENS4_39AutoVectorizingCopyWithAssumedAlignmentILi128EEENS4_14SM90_TMA_STOREES2A_S2C_S2C_EEEvvEEEEvNT_6ParamsE,"ax",@progbits
	.align	128
.text._ZN7cutlass13device_kernelINS_4gemm6kernel13GemmUniversalIN4cute5tupleIJiiiiEEENS1_10collective13CollectiveMmaINS1_35MainloopSm100TmaUmmaWarpSpecializedILi5ELi2ELi4ENS5_IJNS4_1CILi2EEESB_NSA_ILi1EEEEEEEENS5_IJNSA_ILi128EEENSA_ILi256EEESF_EEENS_12float_e5m2_tENS5_IJlSC_lEEESI_SJ_NS4_8TiledMMAINS4_8MMA_AtomIJNS4_10MMA_TraitsINS4_25SM100_MMA_F8F6F4_2x1SM_SSEJSI_SI_fSF_SG_NS4_17integral_constantINS4_4UMMA5MajorELSQ_0EEESR_NSO_INSP_7ScaleInELSS_0EEEST_EEEEEENS4_6LayoutINS5_IJSC_SC_SC_EEENS5_IJNSA_ILi0EEESY_SY_EEEEENS5_IJNS4_10UnderscoreES11_S11_EEEEENS4_28SM100_TMA_2SM_LOAD_MULTICASTENS4_14ComposedLayoutINS4_7SwizzleILi3ELi4ELi3EEENS4_18smem_ptr_flag_bitsILi8EEENSW_INS5_IJNSA_ILi8EEESF_EEENS5_IJSF_SC_EEEEEEEvNS4_8identityENS4_18SM100_TMA_2SM_LOADES1E_vS1F_EENS_8epilogue10collective18CollectiveEpilogueINS1I_23Sm100TmaWarpSpecializedILi4ELi2ELi32ELb0ELb0EEEJNS5_IJNSA_ILi64EEESG_SF_EEENS5_IJNSW_IS1N_SC_EENSW_INS5_IJNSA_ILi32EEESB_EEENS5_IJSC_SF_EEEEEEEESI_SJ_SI_SJ_NS1I_6fusion15FusionCallbacksIS1M_NS1V_17LinearCombinationISI_fSI_fLNS_15FloatRoundStyleE2EEES1O_S1U_JEEENS4_5SM1004TMEM4LOAD26SM100_TMEM_LOAD_32dp32b32xENS4_13SM90_TMA_LOADENS15_INS16_ILi1ELi4ELi3EEES19_NSW_INS5_IJS1A_S1Q_EEENS5_IJS1Q_SC_EEEEEEENS4_39AutoVectorizingCopyWithAssumedAlignmentILi128EEENS4_14SM90_TMA_STOREES2A_S2C_S2C_EEEvvEEEEvNT_6ParamsE:
        .type           _ZN7cutlass13device_kernelINS_4gemm6kernel13GemmUniversalIN4cute5tupleIJiiiiEEENS1_10collective13CollectiveMmaINS1_35MainloopSm100TmaUmmaWarpSpecializedILi5ELi2ELi4ENS5_IJNS4_1CILi2EEESB_NSA_ILi1EEEEEEEENS5_IJNSA_ILi128EEENSA_ILi256EEESF_EEENS_12float_e5m2_tENS5_IJlSC_lEEESI_SJ_NS4_8TiledMMAINS4_8MMA_AtomIJNS4_10MMA_TraitsINS4_25SM100_MMA_F8F6F4_2x1SM_SSEJSI_SI_fSF_SG_NS4_17integral_constantINS4_4UMMA5MajorELSQ_0EEESR_NSO_INSP_7ScaleInELSS_0EEEST_EEEEEENS4_6LayoutINS5_IJSC_SC_SC_EEENS5_IJNSA_ILi0EEESY_SY_EEEEENS5_IJNS4_10UnderscoreES11_S11_EEEEENS4_28SM100_TMA_2SM_LOAD_MULTICASTENS4_14ComposedLayoutINS4_7SwizzleILi3ELi4ELi3EEENS4_18smem_ptr_flag_bitsILi8EEENSW_INS5_IJNSA_ILi8EEESF_EEENS5_IJSF_SC_EEEEEEEvNS4_8identityENS4_18SM100_TMA_2SM_LOADES1E_vS1F_EENS_8epilogue10collective18CollectiveEpilogueINS1I_23Sm100TmaWarpSpecializedILi4ELi2ELi32ELb0ELb0EEEJNS5_IJNSA_ILi64EEESG_SF_EEENS5_IJNSW_IS1N_SC_EENSW_INS5_IJNSA_ILi32EEESB_EEENS5_IJSC_SF_EEEEEEEESI_SJ_SI_SJ_NS1I_6fusion15FusionCallbacksIS1M_NS1V_17LinearCombinationISI_fSI_fLNS_15FloatRoundStyleE2EEES1O_S1U_JEEENS4_5SM1004TMEM4LOAD26SM100_TMEM_LOAD_32dp32b32xENS4_13SM90_TMA_LOADENS15_INS16_ILi1ELi4ELi3EEES19_NSW_INS5_IJS1A_S1Q_EEENS5_IJS1Q_SC_EEEEEEENS4_39AutoVectorizingCopyWithAssumedAlignmentILi128EEENS4_14SM90_TMA_STOREES2A_S2C_S2C_EEEvvEEEEvNT_6ParamsE,@function
        .size           _ZN7cutlass13device_kernelINS_4gemm6kernel13GemmUniversalIN4cute5tupleIJiiiiEEENS1_10collective13CollectiveMmaINS1_35MainloopSm100TmaUmmaWarpSpecializedILi5ELi2ELi4ENS5_IJNS4_1CILi2EEESB_NSA_ILi1EEEEEEEENS5_IJNSA_ILi128EEENSA_ILi256EEESF_EEENS_12float_e5m2_tENS5_IJlSC_lEEESI_SJ_NS4_8TiledMMAINS4_8MMA_AtomIJNS4_10MMA_TraitsINS4_25SM100_MMA_F8F6F4_2x1SM_SSEJSI_SI_fSF_SG_NS4_17integral_constantINS4_4UMMA5MajorELSQ_0EEESR_NSO_INSP_7ScaleInELSS_0EEEST_EEEEEENS4_6LayoutINS5_IJSC_SC_SC_EEENS5_IJNSA_ILi0EEESY_SY_EEEEENS5_IJNS4_10UnderscoreES11_S11_EEEEENS4_28SM100_TMA_2SM_LOAD_MULTICASTENS4_14ComposedLayoutINS4_7SwizzleILi3ELi4ELi3EEENS4_18smem_ptr_flag_bitsILi8EEENSW_INS5_IJNSA_ILi8EEESF_EEENS5_IJSF_SC_EEEEEEEvNS4_8identityENS4_18SM100_TMA_2SM_LOADES1E_vS1F_EENS_8epilogue10collective18CollectiveEpilogueINS1I_23Sm100TmaWarpSpecializedILi4ELi2ELi32ELb0ELb0EEEJNS5_IJNSA_ILi64EEESG_SF_EEENS5_IJNSW_IS1N_SC_EENSW_INS5_IJNSA_ILi32EEESB_EEENS5_IJSC_SF_EEEEEEEESI_SJ_SI_SJ_NS1I_6fusion15FusionCallbacksIS1M_NS1V_17LinearCombinationISI_fSI_fLNS_15FloatRoundStyleE2EEES1O_S1U_JEEENS4_5SM1004TMEM4LOAD26SM100_TMEM_LOAD_32dp32b32xENS4_13SM90_TMA_LOADENS15_INS16_ILi1ELi4ELi3EEES19_NSW_INS5_IJS1A_S1Q_EEENS5_IJS1Q_SC_EEEEEEENS4_39AutoVectorizingCopyWithAssumedAlignmentILi128EEENS4_14SM90_TMA_STOREES2A_S2C_S2C_EEEvvEEEEvNT_6ParamsE,(.L_x_194 - _ZN7cutlass13device_kernelINS_4gemm6kernel13GemmUniversalIN4cute5tupleIJiiiiEEENS1_10collective13CollectiveMmaINS1_35MainloopSm100TmaUmmaWarpSpecializedILi5ELi2ELi4ENS5_IJNS4_1CILi2EEESB_NSA_ILi1EEEEEEEENS5_IJNSA_ILi128EEENSA_ILi256EEESF_EEENS_12float_e5m2_tENS5_IJlSC_lEEESI_SJ_NS4_8TiledMMAINS4_8MMA_AtomIJNS4_10MMA_TraitsINS4_25SM100_MMA_F8F6F4_2x1SM_SSEJSI_SI_fSF_SG_NS4_17integral_constantINS4_4UMMA5MajorELSQ_0EEESR_NSO_INSP_7ScaleInELSS_0EEEST_EEEEEENS4_6LayoutINS5_IJSC_SC_SC_EEENS5_IJNSA_ILi0EEESY_SY_EEEEENS5_IJNS4_10UnderscoreES11_S11_EEEEENS4_28SM100_TMA_2SM_LOAD_MULTICASTENS4_14ComposedLayoutINS4_7SwizzleILi3ELi4ELi3EEENS4_18smem_ptr_flag_bitsILi8EEENSW_INS5_IJNSA_ILi8EEESF_EEENS5_IJSF_SC_EEEEEEEvNS4_8identityENS4_18SM100_TMA_2SM_LOADES1E_vS1F_EENS_8epilogue10collective18CollectiveEpilogueINS1I_23Sm100TmaWarpSpecializedILi4ELi2ELi32ELb0ELb0EEEJNS5_IJNSA_ILi64EEESG_SF_EEENS5_IJNSW_IS1N_SC_EENSW_INS5_IJNSA_ILi32EEESB_EEENS5_IJSC_SF_EEEEEEEESI_SJ_SI_SJ_NS1I_6fusion15FusionCallbacksIS1M_NS1V_17LinearCombinationISI_fSI_fLNS_15FloatRoundStyleE2EEES1O_S1U_JEEENS4_5SM1004TMEM4LOAD26SM100_TMEM_LOAD_32dp32b32xENS4_13SM90_TMA_LOADENS15_INS16_ILi1ELi4ELi3EEES19_NSW_INS5_IJS1A_S1Q_EEENS5_IJS1Q_SC_EEEEEEENS4_39AutoVectorizingCopyWithAssumedAlignmentILi128EEENS4_14SM90_TMA_STOREES2A_S2C_S2C_EEEvvEEEEvNT_6ParamsE)
        .other          _ZN7cutlass13device_kernelINS_4gemm6kernel13GemmUniversalIN4cute5tupleIJiiiiEEENS1_10collective13CollectiveMmaINS1_35MainloopSm100TmaUmmaWarpSpecializedILi5ELi2ELi4ENS5_IJNS4_1CILi2EEESB_NSA_ILi1EEEEEEEENS5_IJNSA_ILi128EEENSA_ILi256EEESF_EEENS_12float_e5m2_tENS5_IJlSC_lEEESI_SJ_NS4_8TiledMMAINS4_8MMA_AtomIJNS4_10MMA_TraitsINS4_25SM100_MMA_F8F6F4_2x1SM_SSEJSI_SI_fSF_SG_NS4_17integral_constantINS4_4UMMA5MajorELSQ_0EEESR_NSO_INSP_7ScaleInELSS_0EEEST_EEEEEENS4_6LayoutINS5_IJSC_SC_SC_EEENS5_IJNSA_ILi0EEESY_SY_EEEEENS5_IJNS4_10UnderscoreES11_S11_EEEEENS4_28SM100_TMA_2SM_LOAD_MULTICASTENS4_14ComposedLayoutINS4_7SwizzleILi3ELi4ELi3EEENS4_18smem_ptr_flag_bitsILi8EEENSW_INS5_IJNSA_ILi8EEESF_EEENS5_IJSF_SC_EEEEEEEvNS4_8identityENS4_18SM100_TMA_2SM_LOADES1E_vS1F_EENS_8epilogue10collective18CollectiveEpilogueINS1I_23Sm100TmaWarpSpecializedILi4ELi2ELi32ELb0ELb0EEEJNS5_IJNSA_ILi64EEESG_SF_EEENS5_IJNSW_IS1N_SC_EENSW_INS5_IJNSA_ILi32EEESB_EEENS5_IJSC_SF_EEEEEEEESI_SJ_SI_SJ_NS1I_6fusion15FusionCallbacksIS1M_NS1V_17LinearCombinationISI_fSI_fLNS_15FloatRoundStyleE2EEES1O_S1U_JEEENS4_5SM1004TMEM4LOAD26SM100_TMEM_LOAD_32dp32b32xENS4_13SM90_TMA_LOADENS15_INS16_ILi1ELi4ELi3EEES19_NSW_INS5_IJS1A_S1Q_EEENS5_IJS1Q_SC_EEEEEEENS4_39AutoVectorizingCopyWithAssumedAlignmentILi128EEENS4_14SM90_TMA_STOREES2A_S2C_S2C_EEEvvEEEEvNT_6ParamsE,@"STO_CUDA_ENTRY STV_DEFAULT"
_ZN7cutlass13device_kernelINS_4gemm6kernel13GemmUniversalIN4cute5tupleIJiiiiEEENS1_10collective13CollectiveMmaINS1_35MainloopSm100TmaUmmaWarpSpecializedILi5ELi2ELi4ENS5_IJNS4_1CILi2EEESB_NSA_ILi1EEEEEEEENS5_IJNSA_ILi128EEENSA_ILi256EEESF_EEENS_12float_e5m2_tENS5_IJlSC_lEEESI_SJ_NS4_8TiledMMAINS4_8MMA_AtomIJNS4_10MMA_TraitsINS4_25SM100_MMA_F8F6F4_2x1SM_SSEJSI_SI_fSF_SG_NS4_17integral_constantINS4_4UMMA5MajorELSQ_0EEESR_NSO_INSP_7ScaleInELSS_0EEEST_EEEEEENS4_6LayoutINS5_IJSC_SC_SC_EEENS5_IJNSA_ILi0EEESY_SY_EEEEENS5_IJNS4_10UnderscoreES11_S11_EEEEENS4_28SM100_TMA_2SM_LOAD_MULTICASTENS4_14ComposedLayoutINS4_7SwizzleILi3ELi4ELi3EEENS4_18smem_ptr_flag_bitsILi8EEENSW_INS5_IJNSA_ILi8EEESF_EEENS5_IJSF_SC_EEEEEEEvNS4_8identityENS4_18SM100_TMA_2SM_LOADES1E_vS1F_EENS_8epilogue10collective18CollectiveEpilogueINS1I_23Sm100TmaWarpSpecializedILi4ELi2ELi32ELb0ELb0EEEJNS5_IJNSA_ILi64EEESG_SF_EEENS5_IJNSW_IS1N_SC_EENSW_INS5_IJNSA_ILi32EEESB_EEENS5_IJSC_SF_EEEEEEEESI_SJ_SI_SJ_NS1I_6fusion15FusionCallbacksIS1M_NS1V_17LinearCombinationISI_fSI_fLNS_15FloatRoundStyleE2EEES1O_S1U_JEEENS4_5SM1004TMEM4LOAD26SM100_TMEM_LOAD_32dp32b32xENS4_13SM90_TMA_LOADENS15_INS16_ILi1ELi4ELi3EEES19_NSW_INS5_IJS1A_S1Q_EEENS5_IJS1Q_SC_EEEEEEENS4_39AutoVectorizingCopyWithAssumedAlignmentILi128EEENS4_14SM90_TMA_STOREES2A_S2C_S2C_EEEvvEEEEvNT_6ParamsE:
[----:B------:R-:W1:Y:S01]  /*0000*/  LDC R1, c[0x0][0x37c] ;  /* 0x0000df00ff017b82 */ /* 0x000e620000000800 */
[----:B------:R-:W2:Y:S01]  /*0010*/  S2R R97, SR_TID.X ;  /* 0x0000000000617919 */ /* 0x000ea20000002100 */
[----:B------:R-:W3:Y:S06]  /*0020*/  LDCU.64 UR8, c[0x0][0x890] ;  /* 0x00011200ff0877ac */ /* 0x000eec0008000a00 */
[----:B------:R-:W4:Y:S01]  /*0030*/  S2UR UR58, SR_CgaCtaId ;  /* 0x00000000003a79c3 */ /* 0x000f220000008800 */
[----:B------:R-:W-:Y:S02]  /*0040*/  PRMT R86, RZ, 0x7610, R86 ;  /* 0x00007610ff567816 */ /* 0x000fe40000000056 */
[----:B------:R-:W-:Y:S01]  /*0050*/  ELECT P1, URZ, PT ;  /* 0x0000000000ff782f */ /* 0x000fe20003820000 */
[----:B---3--:R-:W-:-:S04]  /*0060*/  UISETP.NE.U32.AND UP0, UPT, UR8, URZ, UPT ;  /* 0x000000ff0800728c */ /* 0x008fc8000bf05070 */
[----:B------:R-:W-:Y:S02]  /*0070*/  UISETP.NE.AND.EX UP0, UPT, UR9, URZ, UPT, UP0 ;  /* 0x000000ff0900728c */ /* 0x000fe4000bf05300 */
[----:B----4-:R-:W-:Y:S02]  /*0080*/  ULOP3.LUT UR47, UR58, 0x1, URZ, 0xc0, !UPT ;  /* 0x000000013a2f7892 */ /* 0x010fe4000f8ec0ff */
[----:B------:R-:W-:Y:S01]  /*0090*/  ULOP3.LUT UR46, UR58, 0x1, URZ, 0x3c, !UPT ;  /* 0x000000013a2e7892 */ /* 0x000fe2000f8e3cff */
[----:B--2---:R-:W-:-:S05]  /*00a0*/  SHF.R.U32.HI R87, RZ, 0x5, R97 ;  /* 0x00000005ff577819 */ /* 0x004fca0000011661 */
[----:B------:R-:W2:Y:S02]  /*00b0*/  SHFL.IDX PT, R0, R87, RZ, 0x1f ;  /* 0x00001fff57007589 */ /* 0x000ea400000e0000 */
[----:B--2---:R-:W-:Y:S01]  /*00c0*/  R2UR UR13, R0 ;  /* 0x00000000000d72ca */ /* 0x004fe200000e0000 */
[----:B-1----:R-:W-:-:S14]  /*00d0*/  BRA.U UP0, `(.L_x_0) ;  /* 0x0000000100307547 */ /* 0x002fdc000b800000 */
[----:B------:R-:W1:Y:S02]  /*00e0*/  LDCU.64 UR4, c[0x0][0x888] ;  /* 0x00011100ff0477ac */ /* 0x000e640008000a00 */
[----:B-1----:R-:W-:-:S04]  /*00f0*/  UISETP.NE.U32.AND UP0, UPT, UR4, URZ, UPT ;  /* 0x000000ff0400728c */ /* 0x002fc8000bf05070 */
[----:B------:R-:W-:-:S09]  /*0100*/  UISETP.NE.AND.EX UP0, UPT, UR5, URZ, UPT, UP0 ;  /* 0x000000ff0500728c */ /* 0x000fd2000bf05300 */
[----:B------:R-:W-:Y:S05]  /*0110*/  BRA.U !UP0, `(.L_x_1) ;  /* 0x0000000108147547 */ /* 0x000fea000b800000 */
[----:B------:R-:W1:Y:S01]  /*0120*/  LDC.64 R2, c[0x0][0x888] ;  /* 0x00022200ff027b82 */ /* 0x000e620000000a00 */
[----:B------:R-:W1:Y:S02]  /*0130*/  LDCU.64 UR4, c[0x0][0x358] ;  /* 0x00006b00ff0477ac */ /* 0x000e640008000a00 */
[----:B-1----:R1:W5:Y:S01]  /*0140*/  LDG.E R41, desc[UR4][R2.64] ;  /* 0x0000000402297981 */ /* 0x002362000c1e1900 */
[----:B------:R-:W-:Y:S01]  /*0150*/  HFMA2 R86, -RZ, RZ, 0, 5.9604644775390625e-08 ;  /* 0x00000001ff567431 */ /* 0x000fe200000001ff */
[----:B------:R-:W-:Y:S05]  /*0160*/  BRA `(.L_x_0) ;  /* 0x00000000000c7947 */ /* 0x000fea0003800000 */
.L_x_1:
[----:B------:R-:W1:Y:S01]  /*0170*/  LDCU UR4, c[0x0][0x880] ;  /* 0x00011000ff0477ac */ /* 0x000e620008000800 */
[----:B------:R-:W-:Y:S01]  /*0180*/  HFMA2 R86, -RZ, RZ, 0, 5.9604644775390625e-08 ;  /* 0x00000001ff567431 */ /* 0x000fe200000001ff */
[----:B-1----:R-:W-:-:S07]  /*0190*/  MOV R41, UR4 ;  /* 0x0000000400297c02 */ /* 0x002fce0008000f00 */
.L_x_0:
[----:B------:R-:W2:Y:S02]  /*01a0*/  LDCU.64 UR4, c[0x0][0x8b0] ;  /* 0x00011600ff0477ac */ /* 0x000ea40008000a00 */
[----:B--2---:R-:W-:-:S04]  /*01b0*/  UISETP.NE.U32.AND UP0, UPT, UR4, URZ, UPT ;  /* 0x000000ff0400728c */ /* 0x004fc8000bf05070 */
[----:B------:R-:W-:-:S09]  /*01c0*/  UISETP.NE.AND.EX UP0, UPT, UR5, URZ, UPT, UP0 ;  /* 0x000000ff0500728c */ /* 0x000fd2000bf05300 */
[----:B------:R-:W-:Y:S05]  /*01d0*/  BRA.U UP0, `(.L_x_2) ;  /* 0x0000000100287547 */ /* 0x000fea000b800000 */
[----:B------:R-:W2:Y:S02]  /*01e0*/  LDCU.64 UR4, c[0x0][0x8a8] ;  /* 0x00011500ff0477ac */ /* 0x000ea40008000a00 */
[----:B--2---:R-:W-:-:S04]  /*01f0*/  UISETP.NE.U32.AND UP0, UPT, UR4, URZ, UPT ;  /* 0x000000ff0400728c */ /* 0x004fc8000bf05070 */
[----:B------:R-:W-:-:S09]  /*0200*/  UISETP.NE.AND.EX UP0, UPT, UR5, URZ, UPT, UP0 ;  /* 0x000000ff0500728c */ /* 0x000fd2000bf05300 */
[----:B------:R-:W-:Y:S05]  /*0210*/  BRA.U !UP0, `(.L_x_3) ;  /* 0x0000000108107547 */ /* 0x000fea000b800000 */
[----:B------:R-:W2:Y:S01]  /*0220*/  LDC.64 R38, c[0x0][0x8a8] ;  /* 0x00022a00ff267b82 */ /* 0x000ea20000000a00 */
[----:B------:R-:W2:Y:S02]  /*0230*/  LDCU.64 UR4, c[0x0][0x358] ;  /* 0x00006b00ff0477ac */ /* 0x000ea40008000a00 */
[----:B--2---:R2:W5:Y:S01]  /*0240*/  LDG.E R38, desc[UR4][R38.64] ;  /* 0x0000000426267981 */ /* 0x004562000c1e1900 */
[----:B------:R-:W-:Y:S05]  /*0250*/  BRA `(.L_x_2) ;  /* 0x0000000000087947 */ /* 0x000fea0003800000 */
.L_x_3:
[----:B------:R-:W2:Y:S02]  /*0260*/  LDCU UR4, c[0x0][0x8a0] ;  /* 0x00011400ff0477ac */ /* 0x000ea40008000800 */
[----:B--2---:R-:W-:Y:S02]  /*0270*/  MOV R38, UR4 ;  /* 0x0000000400267c02 */ /* 0x004fe40008000f00 */
.L_x_2:
[----:B------:R-:W-:Y:S01]  /*0280*/  IMAD.U32 R0, RZ, RZ, UR13 ;  /* 0x0000000dff007e24 */ /* 0x000fe2000f8e00ff */
[----:B------:R-:W-:Y:S04]  /*0290*/  BSSY.RECONVERGENT B0, `(.L_x_4) ;  /* 0x000000c000007945 */ /* 0x000fe80003800200 */
[C---:B------:R-:W-:Y:S02]  /*02a0*/  ISETP.NE.OR P2, PT, R0.reuse, 0x1, !P1 ;  /* 0x000000010000780c */ /* 0x040fe40004f45670 */
[----:B------:R-:W-:-:S11]  /*02b0*/  ISETP.NE.OR P0, PT, R0, 0x3, !P1 ;  /* 0x000000030000780c */ /* 0x000fd60004f05670 */
[----:B------:R-:W-:Y:S05]  /*02c0*/  @P2 BRA `(.L_x_5) ;  /* 0x0000000000202947 */ /* 0x000fea0003800000 */
[----:B------:R-:W3:Y:S02]  /*02d0*/  LDCU.64 UR4, c[0x0][0x348] ;  /* 0x00006900ff0477ac */ /* 0x000ee40008000a00 */
[----:B---3--:R-:W-:Y:S02]  /*02e0*/  UIADD3 UR6, UP1, UPT, UR4, 0x80, URZ ;  /* 0x0000008004067890 */ /* 0x008fe4000ff3e0ff */
[----:B------:R-:W-:Y:S02]  /*02f0*/  UIADD3 UR4, UP0, UPT, UR4, 0x180, URZ ;  /* 0x0000018004047890 */ /* 0x000fe4000ff1e0ff */
[----:B------:R-:W-:Y:S02]  /*0300*/  UIADD3.X UR7, UPT, UPT, URZ, UR5, URZ, UP1, !UPT ;  /* 0x00000005ff077290 */ /* 0x000fe40008ffe4ff */
[----:B------:R-:W-:-:S07]  /*0310*/  UIADD3.X UR5, UPT, UPT, URZ, UR5, URZ, UP0, !UPT ;  /* 0x00000005ff057290 */ /* 0x000fce00087fe4ff */
[----:B------:R3:W-:Y:S02]  /*0320*/  UTMACCTL.PF [UR6] ;  /* 0x00000000060079b9 */ /* 0x0007e40008040000 */
[----:B------:R3:W-:Y:S02]  /*0330*/  UTMACCTL.PF [UR4] ;  /* 0x00000000040079b9 */ /* 0x0007e40008040000 */
[----:B---3--:R-:W-:Y:S01]  /*0340*/  NOP ;  /* 0x0000000000007918 */ /* 0x008fe20000000000 */
.L_x_5:
[----:B------:R-:W-:Y:S05]  /*0350*/  BSYNC.RECONVERGENT B0 ;  /* 0x0000000000007941 */ /* 0x000fea0003800200 */
.L_x_4:
[----:B------:R-:W-:Y:S04]  /*0360*/  BSSY.RECONVERGENT B0, `(.L_x_6) ;  /* 0x000000a000007945 */ /* 0x000fe80003800200 */
        /* <DEDUP_REMOVED lines=9> */
.L_x_7:
[----:B------:R-:W-:Y:S05]  /*0400*/  BSYNC.RECONVERGENT B0 ;  /* 0x0000000000007941 */ /* 0x000fea0003800200 */
.L_x_6:
[----:B------:R-:W3:Y:S01]  /*0410*/  LDCU.64 UR4, c[0x0][0x888] ;  /* 0x00011100ff0477ac */ /* 0x000ee20008000a00 */
[----:B------:R-:W-:Y:S02]  /*0420*/  UISETP.EQ.U32.AND UP1, UPT, UR8, URZ, UPT ;  /* 0x000000ff0800728c */ /* 0x000fe4000bf22070 */
[----:B------:R-:W-:Y:S02]  /*0430*/  UPLOP3.LUT UP3, UPT, UPT, UPT, UPT, 0x80, 0x8 ;  /* 0x000000000008789c */ /* 0x000fe40003f6f070 */
[----:B---3--:R-:W-:-:S04]  /*0440*/  UISETP.NE.U32.AND UP0, UPT, UR4, URZ, UPT ;  /* 0x000000ff0400728c */ /* 0x008fc8000bf05070 */
[----:B------:R-:W-:-:S04]  /*0450*/  UISETP.NE.AND.EX UP0, UPT, UR5, URZ, UPT, UP0 ;  /* 0x000000ff0500728c */ /* 0x000fc8000bf05300 */
[----:B------:R-:W-:-:S04]  /*0460*/  UISETP.EQ.OR.EX UP2, UPT, UR9, URZ, !UP0, UP1 ;  /* 0x000000ff0900728c */ /* 0x000fc8000c742710 */
[----:B------:R-:W-:-:S06]  /*0470*/  UP2UR UR4, UPR, URZ, 0x4 ;  /* 0x00000004ff047883 */ /* 0x000fcc0008000000 */
[----:B------:R-:W-:Y:S01]  /*0480*/  MOV R89, UR4 ;  /* 0x0000000400597c02 */ /* 0x000fe20008000f00 */
[----:B------:R-:W-:Y:S06]  /*0490*/  BRA.U !UP2, `(.L_x_8) ;  /* 0x000000010a207547 */ /* 0x000fec000b800000 */
[----:B------:R-:W-:Y:S01]  /*04a0*/  UISETP.NE.U32.AND UP1, UPT, UR8, URZ, UPT ;  /* 0x000000ff0800728c */ /* 0x000fe2000bf25070 */
[----:B-----5:R-:W-:Y:S01]  /*04b0*/  FSETP.NEU.AND P0, PT, R41, RZ, PT ;  /* 0x000000ff2900720b */ /* 0x020fe20003f0d000 */
[----:B------:R-:W-:Y:S02]  /*04c0*/  USEL UR4, URZ, 0xffffffff, UP0 ;  /* 0xffffffffff047887 */ /* 0x000fe40008000000 */
[----:B------:R-:W-:-:S10]  /*04d0*/  UISETP.NE.AND.EX UP1, UPT, UR9, URZ, UPT, UP1 ;  /* 0x000000ff0900728c */ /* 0x000fd4000bf25310 */
[----:B------:R-:W-:Y:S01]  /*04e0*/  VOTEU.ANY UP0, P0 ;  /* 0x0000000000ff7886 */ /* 0x000fe20000000100 */
[----:B------:R-:W-:-:S04]  /*04f0*/  @!UP1 USEL UR4, URZ, 0xffffffff, UP0 ;  /* 0xffffffffff049887 */ /* 0x000fc80008000000 */
[----:B------:R-:W-:-:S04]  /*0500*/  ULOP3.LUT UR4, UR4, 0x1, URZ, 0xc0, !UPT ;  /* 0x0000000104047892 */ /* 0x000fc8000f8ec0ff */
[----:B------:R-:W-:-:S11]  /*0510*/  UISETP.NE.U32.AND UP3, UPT, UR4, 0x1, UPT ;  /* 0x000000010400788c */ /* 0x000fd6000bf65070 */
.L_x_8:
[----:B------:R-:W3:Y:S01]  /*0520*/  SHFL.IDX PT, R0, R87, RZ, 0x1f ;  /* 0x00001fff57007589 */ /* 0x000ee200000e0000 */
[----:B------:R-:W-:-:S04]  /*0530*/  UISETP.NE.AND UP0, UPT, UR13, 0x2, UPT ;  /* 0x000000020d00788c */ /* 0x000fc8000bf05270 */
[----:B------:R-:W-:Y:S02]  /*0540*/  UISETP.EQ.AND UP1, UPT, UR47, URZ, !UP0 ;  /* 0x000000ff2f00728c */ /* 0x000fe4000c722270 */
[----:B------:R-:W-:-:S04]  /*0550*/  USEL UR53, URZ, 0x1, UP0 ;  /* 0x00000001ff357887 */ /* 0x000fc80008000000 */
[----:B------:R-:W-:Y:S02]  /*0560*/  PLOP3.LUT P3, PT, P1, PT, UP1, 0x80, 0x8 ;  /* 0x000000000008781c */ /* 0x000fe40000f6f018 */
[----:B---3--:R-:W-:-:S13]  /*0570*/  ISETP.NE.AND P0, PT, R0, RZ, PT ;  /* 0x000000ff0000720c */ /* 0x008fda0003f05270 */
[----:B------:R-:W-:Y:S05]  /*0580*/  @P0 BRA `(.L_x_9) ;  /* 0x00000000005c0947 */ /* 0x000fea0003800000 */
[----:B------:R-:W-:Y:S01]  /*0590*/  UMOV UR4, 0x400 ;  /* 0x0000040000047882 */ /* 0x000fe20000000000 */
[----:B------:R-:W-:Y:S01]  /*05a0*/  UMOV UR8, 0x1 ;  /* 0x0000000100087882 */ /* 0x000fe20000000000 */
[----:B------:R-:W-:Y:S01]  /*05b0*/  UMOV UR6, 0x2 ;  /* 0x0000000200067882 */ /* 0x000fe20000000000 */
[----:B------:R-:W-:Y:S02]  /*05c0*/  ULEA UR4, UR58, UR4, 0x18 ;  /* 0x000000043a047291 */ /* 0x000fe4000f8ec0ff */
[----:B------:R-:W-:-:S04]  /*05d0*/  UIADD3 UR8, UPT, UPT, -UR8, 0x100000, URZ ;  /* 0x0010000008087890 */ /* 0x000fc8000fffe1ff */
[----:B------:R-:W-:Y:S02]  /*05e0*/  USHF.L.U32 UR9, UR8, 0xb, URZ ;  /* 0x0000000b08097899 */ /* 0x000fe400080006ff */
[----:B------:R-:W-:Y:S02]  /*05f0*/  USHF.L.U32 UR8, UR8, 0x1, URZ ;  /* 0x0000000108087899 */ /* 0x000fe400080006ff */
[----:B------:R-:W-:-:S04]  /*0600*/  UIADD3 UR6, UPT, UPT, -UR6, 0x100000, URZ ;  /* 0x0010000006067890 */ /* 0x000fc8000fffe1ff */
[----:B------:R-:W-:Y:S02]  /*0610*/  USHF.L.U32 UR7, UR6, 0xb, URZ ;  /* 0x0000000b06077899 */ /* 0x000fe400080006ff */
[----:B------:R-:W-:Y:S01]  /*0620*/  USHF.L.U32 UR6, UR6, 0x1, URZ ;  /* 0x0000000106067899 */ /* 0x000fe200080006ff */
[----:B------:R-:W-:Y:S01]  /*0630*/  ELECT P0, URZ, PT ;  /* 0x0000000000ff782f */ /* 0x000fe20003800000 */
[----:B------:R-:W3:Y:S02]  /*0640*/  FENCE.VIEW.ASYNC.S ;  /* 0x00000000000073c6 */ /* 0x000ee40000000000 */
[----:B---3--:R3:W4:Y:S08]  /*0650*/  SYNCS.EXCH.64 URZ, [UR4], UR8 ;  /* 0x0000000804ff75b2 */ /* 0x0087300008000100 */
[----:B------:R3:W1:Y:S01]  /*0660*/  SYNCS.EXCH.64 URZ, [UR4+0x28], UR6 ;  /* 0x0000280604ff75b2 */ /* 0x0006620008000100 */
        /* <DEDUP_REMOVED lines=8> */
[----:B------:R-:W-:Y:S01]  /*06f0*/  NOP ;  /* 0x0000000000007918 */ /* 0x000fe20000000000 */
.L_x_9:
[----:B------:R-:W2:Y:S01]  /*0700*/  SHFL.IDX PT, R0, R87, RZ, 0x1f ;  /* 0x00001fff57007589 */ /* 0x000ea200000e0000 */
[----:B------:R-:W-:Y:S01]  /*0710*/  NOP ;  /* 0x0000000000007918 */ /* 0x000fe20000000000 */
[----:B--2---:R-:W-:-:S13]  /*0720*/  ISETP.NE.AND P0, PT, R0, 0x1, PT ;  /* 0x000000010000780c */ /* 0x004fda0003f05270 */
[----:B------:R-:W-:Y:S05]  /*0730*/  @P0 BRA `(.L_x_10) ;  /* 0x0000000000540947 */ /* 0x000fea0003800000 */
[----:B---3--:R-:W-:Y:S01]  /*0740*/  UMOV UR4, 0x400 ;  /* 0x0000040000047882 */ /* 0x008fe20000000000 */
        /* <DEDUP_REMOVED lines=10> */
[----:B------:R-:W2:Y:S02]  /*07f0*/  FENCE.VIEW.ASYNC.S ;  /* 0x00000000000073c6 */ /* 0x000ea40000000000 */
[----:B--2---:R2:W3:Y:S08]  /*0800*/  SYNCS.EXCH.64 URZ, [UR4+0x50], UR8 ;  /* 0x0000500804ff75b2 */ /* 0x0044f00008000100 */
        /* <DEDUP_REMOVED lines=8> */
.L_x_10:
[----:B------:R-:W4:Y:S01]  /*0890*/  SHFL.IDX PT, R0, R87, RZ, 0x1f ;  /* 0x00001fff57007589 */ /* 0x000f2200000e0000 */
[----:B------:R-:W-:Y:S01]  /*08a0*/  NOP ;  /* 0x0000000000007918 */ /* 0x000fe20000000000 */
[----:B----4-:R-:W-:-:S13]  /*08b0*/  ISETP.NE.AND P0, PT, R0, 0x3, PT ;  /* 0x000000030000780c */ /* 0x010fda0003f05270 */
[----:B------:R-:W-:Y:S05]  /*08c0*/  @P0 BRA `(.L_x_11) ;  /* 0x00000000002c0947 */ /* 0x000fea0003800000 */
[----:B--23--:R-:W-:Y:S01]  /*08d0*/  UMOV UR4, 0x400 ;  /* 0x0000040000047882 */ /* 0x00cfe20000000000 */
[----:B------:R-:W-:Y:S01]  /*08e0*/  UMOV UR5, 0x20 ;  /* 0x0000002000057882 */ /* 0x000fe20000000000 */
[----:B------:R-:W-:Y:S02]  /*08f0*/  ULEA UR6, UR58, UR4, 0x18 ;  /* 0x000000043a067291 */ /* 0x000fe4000f8ec0ff */
[----:B------:R-:W-:-:S04]  /*0900*/  UIADD3 UR4, UPT, UPT, -UR5, 0x100000, URZ ;  /* 0x0010000005047890 */ /* 0x000fc8000fffe1ff */
[----:B------:R-:W-:Y:S02]  /*0910*/  USHF.L.U32 UR5, UR4, 0xb, URZ ;  /* 0x0000000b04057899 */ /* 0x000fe400080006ff */
[----:B------:R-:W-:Y:S01]  /*0920*/  USHF.L.U32 UR4, UR4, 0x1, URZ ;  /* 0x0000000104047899 */ /* 0x000fe200080006ff */
[----:B------:R-:W-:Y:S01]  /*0930*/  ELECT P0, URZ, PT ;  /* 0x0000000000ff782f */ /* 0x000fe20003800000 */
[----:B------:R-:W2:Y:S10]  /*0940*/  FENCE.VIEW.ASYNC.S ;  /* 0x00000000000073c6 */ /* 0x000eb40000000000 */
[----:B--2---:R4:W2:Y:S01]  /*0950*/  SYNCS.EXCH.64 URZ, [UR6+0x90], UR4 ;  /* 0x0000900406ff75b2 */ /* 0x0048a20008000100 */
[----:B------:R4:W3:Y:S02]  /*0960*/  SYNCS.EXCH.64 URZ, [UR6+0x98], UR4 ;  /* 0x0000980406ff75b2 */ /* 0x0008e40008000100 */
[----:B----4-:R-:W-:Y:S01]  /*0970*/  NOP ;  /* 0x0000000000007918 */ /* 0x010fe20000000000 */
.L_x_11:
[----:B------:R-:W4:Y:S01]  /*0980*/  SHFL.IDX PT, R0, R87, RZ, 0x1f ;  /* 0x00001fff57007589 */ /* 0x000f2200000e0000 */
[----:B------:R-:W-:Y:S01]  /*0990*/  NOP ;  /* 0x0000000000007918 */ /* 0x000fe20000000000 */
[----:B----4-:R-:W-:-:S13]  /*09a0*/  ISETP.NE.AND P0, PT, R0, 0x4, PT ;  /* 0x000000040000780c */ /* 0x010fda0003f05270 */
[----:B------:R-:W-:Y:S05]  /*09b0*/  @P0 BRA `(.L_x_12) ;  /* 0x0000000000480947 */ /* 0x000fea0003800000 */
[----:B--23--:R-:W-:Y:S01]  /*09c0*/  UMOV UR4, 0x3a0 ;  /* 0x000003a000047882 */ /* 0x00cfe20000000000 */
[----:B------:R-:W-:Y:S01]  /*09d0*/  UMOV UR6, 0x400 ;  /* 0x0000040000067882 */ /* 0x000fe20000000000 */
[----:B------:R-:W-:Y:S01]  /*09e0*/  USEL UR4, UR4, 0x320, UP3 ;  /* 0x0000032004047887 */ /* 0x000fe20009800000 */
        /* <DEDUP_REMOVED lines=10> */
[----:B--2---:R4:W2:Y:S08]  /*0a90*/  SYNCS.EXCH.64 URZ, [UR6+0xa0], UR8 ;  /* 0x0000a00806ff75b2 */ /* 0x0048b00008000100 */
[----:B------:R4:W3:Y:S01]  /*0aa0*/  SYNCS.EXCH.64 URZ, [UR6+0xb0], UR4 ;  /* 0x0000b00406ff75b2 */ /* 0x0008e20008000100 */
[----:B------:R4:W1:Y:S01]  /*0ab0*/  SYNCS.EXCH.64 URZ, [UR6+0xa8], UR8 ;  /* 0x0000a80806ff75b2 */ /* 0x0008620008000100 */
[----:B------:R4:W1:Y:S02]  /*0ac0*/  SYNCS.EXCH.64 URZ, [UR6+0xb8], UR4 ;  /* 0x0000b80406ff75b2 */ /* 0x0008640008000100 */
[----:B----4-:R-:W-:Y:S01]  /*0ad0*/  NOP ;  /* 0x0000000000007918 */ /* 0x010fe20000000000 */
.L_x_12:
[----:B------:R-:W4:Y:S01]  /*0ae0*/  SHFL.IDX PT, R0, R87, RZ, 0x1f ;  /* 0x00001fff57007589 */ /* 0x000f2200000e0000 */
[----:B------:R-:W-:Y:S01]  /*0af0*/  NOP ;  /* 0x0000000000007918 */ /* 0x000fe20000000000 */
[----:B----4-:R-:W-:-:S13]  /*0b00*/  ISETP.NE.AND P0, PT, R0, 0x5, PT ;  /* 0x000000050000780c */ /* 0x010fda0003f05270 */
[----:B------:R-:W-:Y:S05]  /*0b10*/  @P0 BRA `(.L_x_13) ;  /* 0x0000000000540947 */ /* 0x000fea0003800000 */
[----:B--23--:R-:W-:Y:S01]  /*0b20*/  UMOV UR4, 0x400 ;  /* 0x0000040000047882 */ /* 0x00cfe20000000000 */
        /* <DEDUP_REMOVED lines=14> */
[----:B------:R4:W1:Y:S01]  /*0c10*/  SYNCS.EXCH.64 URZ, [UR4+0xe8], UR8 ;  /* 0x0000e80804ff75b2 */ /* 0x0008620008000100 */
[----:B------:R4:W1:Y:S01]  /*0c20*/  SYNCS.EXCH.64 URZ, [UR4+0xd0], UR6 ;  /* 0x0000d00604ff75b2 */ /* 0x0008620008000100 */
[----:B------:R4:W1:Y:S01]  /*0c30*/  SYNCS.EXCH.64 URZ, [UR4+0xf0], UR8 ;  /* 0x0000f00804ff75b2 */ /* 0x0008620008000100 */
[----:B------:R4:W1:Y:S01]  /*0c40*/  SYNCS.EXCH.64 URZ, [UR4+0xd8], UR6 ;  /* 0x0000d80604ff75b2 */ /* 0x0008620008000100 */
[----:B------:R4:W1:Y:S02]  /*0c50*/  SYNCS.EXCH.64 URZ, [UR4+0xf8], UR8 ;  /* 0x0000f80804ff75b2 */ /* 0x0008640008000100 */
[----:B----4-:R-:W-:Y:S01]  /*0c60*/  NOP ;  /* 0x0000000000007918 */ /* 0x010fe20000000000 */
.L_x_13:
[----:B------:R-:W4:Y:S01]  /*0c70*/  SHFL.IDX PT, R0, R87, RZ, 0x1f ;  /* 0x00001fff57007589 */ /* 0x000f2200000e0000 */
[----:B------:R-:W-:Y:S01]  /*0c80*/  ISETP.NE.OR P1, PT, RZ, UR13, !P1 ;  /* 0x0000000dff007c0c */ /* 0x000fe2000cf25670 */
        /* <DEDUP_REMOVED lines=12> */
[----:B------:R4:W3:Y:S01]  /*0d50*/  SYNCS.EXCH.64 URZ, [UR4+0x110], UR6 ;  /* 0x0001100604ff75b2 */ /* 0x0008e20008000100 */
[----:B------:R4:W1:Y:S01]  /*0d60*/  SYNCS.EXCH.64 URZ, [UR4+0x108], UR6 ;  /* 0x0001080604ff75b2 */ /* 0x0008620008000100 */
[----:B------:R4:W1:Y:S02]  /*0d70*/  SYNCS.EXCH.64 URZ, [UR4+0x118], UR6 ;  /* 0x0001180604ff75b2 */ /* 0x0008640008000100 */
[----:B----4-:R-:W-:Y:S01]  /*0d80*/  NOP ;  /* 0x0000000000007918 */ /* 0x010fe20000000000 */
.L_x_14:
[----:B------:R-:W-:Y:S01]  /*0d90*/  VOTEU.ALL UP0, P1 ;  /* 0x0000000000ff7886 */ /* 0x000fe20000800000 */
[----:B--23--:R-:W-:Y:S01]  /*0da0*/  UMOV UR4, 0x20 ;  /* 0x0000002000047882 */ /* 0x00cfe20000000000 */
[----:B------:R-:W2:Y:S01]  /*0db0*/  LDCU UR7, c[0x0][0x36c] ;  /* 0x00006d80ff0777ac */ /* 0x000ea20008000800 */
[----:B------:R-:W-:Y:S01]  /*0dc0*/  NOP ;  /* 0x0000000000007918 */ /* 0x000fe20000000000 */
[----:B------:R-:W-:Y:S01]  /*0dd0*/  LOP3.LUT R0, R97, 0x1f, RZ, 0xc0, !PT ;  /* 0x0000001f61007812 */ /* 0x000fe200078ec0ff */
[----:B------:R-:W-:Y:S01]  /*0de0*/  @!UP0 UMOV UR6, 0x400 ;  /* 0x0000040000068882 */ /* 0x000fe20000000000 */
[----:B------:R-:W-:-:S04]  /*0df0*/  @!UP0 UIADD3 UR4, UPT, UPT, -UR4, 0x100000, URZ ;  /* 0x0010000004048890 */ /* 0x000fc8000fffe1ff */
[----:B------:R-:W-:Y:S02]  /*0e00*/  @!UP0 USHF.L.U32 UR5, UR4, 0xb, URZ ;  /* 0x0000000b04058899 */ /* 0x000fe400080006ff */
[----:B------:R-:W-:Y:S02]  /*0e10*/  @!UP0 USHF.L.U32 UR4, UR4, 0x1, URZ ;  /* 0x0000000104048899 */ /* 0x000fe400080006ff */
[----:B------:R-:W-:Y:S01]  /*0e20*/  @!UP0 ULEA UR6, UR58, UR6, 0x18 ;  /* 0x000000063a068291 */ /* 0x000fe2000f8ec0ff */
[----:B------:R-:W-:Y:S01]  /*0e30*/  VOTEU.ALL UP0, P1 ;  /* 0x0000000000ff7886 */ /* 0x000fe20000800000 */
[----:B------:R-:W-:Y:S02]  /*0e40*/  UISETP.NE.AND UP4, UPT, UR13, URZ, UPT ;  /* 0x000000ff0d00728c */ /* 0x000fe4000bf85270 */
[----:B--2---:R-:W-:Y:S01]  /*0e50*/  UISETP.EQ.U32.AND UP5, UPT, UR7, 0x1, UPT ;  /* 0x000000010700788c */ /* 0x004fe2000bfa2070 */
[----:B------:R-:W2:Y:S07]  /*0e60*/  FENCE.VIEW.ASYNC.S ;  /* 0x00000000000073c6 */ /* 0x000eae0000000000 */
[----:B--2---:R2:W3:Y:S01]  /*0e70*/  @!UP0 SYNCS.EXCH.64 URZ, [UR6+0x120], UR4 ;  /* 0x0001200406ff85b2 */ /* 0x0044e20008000100 */
[----:B------:R-:W-:Y:S05]  /*0e80*/  BRA.U !UP5, `(.L_x_15) ;  /* 0x000000010d087547 */ /* 0x000fea000b800000 */
[----:B-1-3--:R-:W-:Y:S01]  /*0e90*/  UCGABAR_ARV ;  /* 0x00000000000079c7 */ /* 0x00afe20008000000 */
[----:B------:R-:W-:Y:S05]  /*0ea0*/  BRA `(.L_x_16) ;  /* 0x0000000000047947 */ /* 0x000fea0003800000 */
.L_x_15:
[----:B-1-3--:R-:W-:Y:S01]  /*0eb0*/  NOP ;  /* 0x0000000000007918 */ /* 0x00afe20000000000 */
.L_x_16:
[----:B------:R-:W1:Y:S01]  /*0ec0*/  S2UR UR19, SR_CTAID.X ;  /* 0x00000000001379c3 */ /* 0x000e620000002500 */
[----:B------:R-:W-:-:S05]  /*0ed0*/  CS2R.32 R88, SR_CgaSize ;  /* 0x0000000000587805 */ /* 0x000fca0000008a00 */
[----:B------:R-:W-:-:S05]  /*0ee0*/  IMAD R88, R88, -0xa0, RZ ;  /* 0xffffff6058587824 */ /* 0x000fca00078e02ff */
[----:B--2---:R-:W-:-:S14]  /*0ef0*/  R2UR UR5, R88 ;  /* 0x00000000580572ca */ /* 0x004fdc00000e0000 */
[----:B------:R-:W2:Y:S01]  /*0f00*/  LDCU UR5, c[0x0][UR5+0x2b0] ;  /* 0x00005600050577ac */ /* 0x000ea20008000800 */
[----:B------:R-:W-:-:S05]  /*0f10*/  CS2R.32 R88, SR_CgaSize ;  /* 0x0000000000587805 */ /* 0x000fca0000008a00 */
[----:B------:R-:W-:-:S05]  /*0f20*/  IMAD R88, R88, -0xa0, RZ ;  /* 0xffffff6058587824 */ /* 0x000fca00078e02ff */
[----:B------:R-:W-:-:S14]  /*0f30*/  R2UR UR4, R88 ;  /* 0x00000000580472ca */ /* 0x000fdc00000e0000 */
[----:B------:R-:W3:Y:S01]  /*0f40*/  LDCU UR4, c[0x0][UR4+0x2b4] ;  /* 0x00005680040477ac */ /* 0x000ee20008000800 */
[----:B------:R-:W4:Y:S01]  /*0f50*/  S2UR UR7, SR_CTAID.Y ;  /* 0x00000000000779c3 */ /* 0x000f220000002600 */
[----:B------:R-:W-:-:S05]  /*0f60*/  CS2R.32 R88, SR_CgaSize ;  /* 0x0000000000587805 */ /* 0x000fca0000008a00 */
[----:B------:R-:W-:-:S05]  /*0f70*/  IMAD R88, R88, -0xa0, RZ ;  /* 0xffffff6058587824 */ /* 0x000fca00078e02ff */
[----:B------:R-:W-:-:S14]  /*0f80*/  R2UR UR8, R88 ;  /* 0x00000000580872ca */ /* 0x000fdc00000e0000 */
[----:B------:R-:W3:Y:S01]  /*0f90*/  LDCU UR8, c[0x0][UR8+0x2a0] ;  /* 0x00005400080877ac */ /* 0x000ee20008000800 */
[----:B------:R-:W-:Y:S01]  /*0fa0*/  UISETP.GT.U32.AND UP0, UPT, UR47, 0xffff, UPT ;  /* 0x0000ffff2f00788c */ /* 0x000fe2000bf04070 */
[----:B------:R-:W3:Y:S01]  /*0fb0*/  LDCU UR18, c[0x0][0xb24] ;  /* 0x00016480ff1277ac */ /* 0x000ee20008000800 */
[----:B------:R-:W1:Y:S01]  /*0fc0*/  S2UR UR36, SR_CTAID.Z ;  /* 0x00000000002479c3 */ /* 0x000e620000002700 */
[----:B------:R-:W-:-:S05]  /*0fd0*/  CS2R.32 R88, SR_CgaSize ;  /* 0x0000000000587805 */ /* 0x000fca0000008a00 */
[----:B------:R-:W-:-:S05]  /*0fe0*/  IMAD R88, R88, -0xa0, RZ ;  /* 0xffffff6058587824 */ /* 0x000fca00078e02ff */
[----:B------:R-:W-:-:S14]  /*0ff0*/  R2UR UR59, R88 ;  /* 0x00000000583b72ca */ /* 0x000fdc00000e0000 */
[----:B------:R-:W3:Y:S01]  /*1000*/  LDCU UR59, c[0x0][UR59+0x2a4] ;  /* 0x000054803b3b77ac */ /* 0x000ee20008000800 */
[----:B------:R-:W-:Y:S01]  /*1010*/  USHF.L.U32 UR28, UR58, 0xb, URZ ;  /* 0x0000000b3a1c7899 */ /* 0x000fe200080006ff */
[----:B-1----:R-:W-:Y:S01]  /*1020*/  I2FP.F32.U32 R3, UR19 ;  /* 0x0000001300037c45 */ /* 0x002fe20008201000 */
[----:B------:R-:W-:Y:S01]  /*1030*/  UMOV UR27, 0x5 ;  /* 0x00000005001b7882 */ /* 0x000fe20000000000 */
[----:B------:R-:W1:Y:S03]  /*1040*/  LDCU UR45, c[0x0][0xb24] ;  /* 0x00016480ff2d77ac */ /* 0x000e660008000800 */
[----:B--2---:R-:W-:Y:S01]  /*1050*/  FMUL R3, R3, UR5 ;  /* 0x0000000503037c20 */ /* 0x004fe20008400000 */
[----:B------:R-:W-:Y:S01]  /*1060*/  USEL UR5, UR47, 0xffff, !UP0 ;  /* 0x0000ffff2f057887 */ /* 0x000fe2000c000000 */
[----:B----4-:R-:W-:Y:S01]  /*1070*/  I2FP.F32.U32 R2, UR7 ;  /* 0x0000000700027c45 */ /* 0x010fe20008201000 */
[----:B------:R-:W2:Y:S03]  /*1080*/  LDCU UR26, c[0x0][0xb30] ;  /* 0x00016600ff1a77ac */ /* 0x000ea60008000800 */
[----:B------:R-:W4:Y:S01]  /*1090*/  F2I.U32.TRUNC.NTZ R3, R3 ;  /* 0x0000000300037305 */ /* 0x000f22000020f000 */
[----:B---3--:R-:W-:Y:S01]  /*10a0*/  FMUL R2, R2, UR4 ;  /* 0x0000000402027c20 */ /* 0x008fe20008400000 */
[----:B------:R-:W-:-:S02]  /*10b0*/  ULOP3.LUT UR24, UR5, 0xffff, URZ, 0xc0, !UPT ;  /* 0x0000ffff05187892 */ /* 0x000fc4000f8ec0ff */
[----:B------:R-:W-:Y:S01]  /*10c0*/  UISETP.GE.AND UP2, UPT, UR18, 0x1, UPT ;  /* 0x000000011200788c */ /* 0x000fe2000bf46270 */
[----:B------:R-:W-:-:S03]  /*10d0*/  UMOV UR32, UR7 ;  /* 0x0000000700207c82 */ /* 0x000fc60008000000 */
[----:B------:R-:W3:Y:S01]  /*10e0*/  F2I.U32.TRUNC.NTZ R2, R2 ;  /* 0x0000000200027305 */ /* 0x000ee2000020f000 */
[----:B------:R-:W-:Y:S01]  /*10f0*/  UMOV UR20, UR19 ;  /* 0x0000001300147c82 */ /* 0x000fe20008000000 */
[----:B----4-:R-:W-:Y:S02]  /*1100*/  R2UR UR4, R3 ;  /* 0x00000000030472ca */ /* 0x010fe400000e0000 */
[----:B------:R-:W-:Y:S02]  /*1110*/  PRMT R3, RZ, 0x7610, R3 ;  /* 0x00007610ff037816 */ /* 0x000fe40000000003 */
[----:B---3--:R-:W-:Y:S02]  /*1120*/  R2UR UR6, R2 ;  /* 0x00000000020672ca */ /* 0x008fe400000e0000 */
[----:B------:R-:W-:-:S07]  /*1130*/  PRMT R2, RZ, 0x7610, R2 ;  /* 0x00007610ff027816 */ /* 0x000fce0000000002 */
[----:B------:R-:W-:-:S04]  /*1140*/  UIADD3 UR5, UPT, UPT, -UR4, URZ, URZ ;  /* 0x000000ff04057290 */ /* 0x000fc8000fffe1ff */
[----:B------:R-:W-:Y:S02]  /*1150*/  UIMAD UR5, UR8, UR5, UR19 ;  /* 0x00000005080572a4 */ /* 0x000fe4000f8e0213 */
[----:B------:R-:W-:-:S04]  /*1160*/  UIADD3 UR4, UPT, UPT, -UR6, URZ, URZ ;  /* 0x000000ff06047290 */ /* 0x000fc8000fffe1ff */
[----:B------:R-:W-:Y:S01]  /*1170*/  IMAD.U32 R88, RZ, RZ, UR5 ;  /* 0x00000005ff587e24 */ /* 0x000fe2000f8e00ff */
[----:B------:R-:W-:Y:S01]  /*1180*/  UIMAD UR59, UR59, UR4, UR7 ;  /* 0x000000043b3b72a4 */ /* 0x000fe2000f8e0207 */
[----:B-12---:R-:W-:Y:S11]  /*1190*/  BRA.U UP4, `(.L_x_17) ;  /* 0x0000000104407547 */ /* 0x006ff6000b800000 */
[----:B------:R-:W-:-:S13]  /*11a0*/  R2UR UR4, R88 ;  /* 0x00000000580472ca */ /* 0x000fda00000e0000 */
[----:B------:R-:W-:Y:S02]  /*11b0*/  UISETP.GT.U32.AND UP0, UPT, UR4, 0x1, UPT ;  /* 0x000000010400788c */ /* 0x000fe4000bf04070 */
[----:B------:R-:W-:Y:S02]  /*11c0*/  ULOP3.LUT UR4, UR4, 0xfffffffe, URZ, 0xc0, !UPT ;  /* 0xfffffffe04047892 */ /* 0x000fe4000f8ec0ff */
[----:B------:R-:W-:Y:S02]  /*11d0*/  UISETP.NE.AND UP1, UPT, UR59, URZ, UP0 ;  /* 0x000000ff3b00728c */ /* 0x000fe40008725270 */
[----:B------:R-:W-:Y:S02]  /*11e0*/  UISETP.NE.AND UP0, UPT, UR59, 0x1, UP0 ;  /* 0x000000013b00788c */ /* 0x000fe40008705270 */
[----:B------:R-:W-:Y:S02]  /*11f0*/  USEL UR7, URZ, 0x1, UP1 ;  /* 0x00000001ff077887 */ /* 0x000fe40008800000 */
[----:B------:R-:W-:-:S02]  /*1200*/  USEL UR6, URZ, 0x4, UP0 ;  /* 0x00000004ff067887 */ /* 0x000fc40008000000 */
[----:B------:R-:W-:Y:S02]  /*1210*/  USEL UR5, URZ, 0x2, UP1 ;  /* 0x00000002ff057887 */ /* 0x000fe40008800000 */
[----:B------:R-:W-:Y:S02]  /*1220*/  ULEA UR4, UR59, UR4, 0x1 ;  /* 0x000000043b047291 */ /* 0x000fe4000f8e08ff */
[----:B------:R-:W-:Y:S02]  /*1230*/  USEL UR8, URZ, 0x8, UP0 ;  /* 0x00000008ff087887 */ /* 0x000fe40008000000 */
[----:B------:R-:W-:-:S03]  /*1240*/  UIADD3 UR5, UPT, UPT, UR5, UR6, UR7 ;  /* 0x0000000605057290 */ /* 0x000fc6000fffe007 */
[----:B------:R-:W-:Y:S01]  /*1250*/  UMOV UR6, 0x3 ;  /* 0x0000000300067882 */ /* 0x000fe20000000000 */
[----:B------:R-:W-:Y:S02]  /*1260*/  UIADD3 UR5, UPT, UPT, UR5, UR8, URZ ;  /* 0x0000000805057290 */ /* 0x000fe4000fffe0ff */
[----:B------:R-:W-:-:S04]  /*1270*/  USHF.L.U32 UR4, UR6, UR4, URZ ;  /* 0x0000000406047299 */ /* 0x000fc800080006ff */
[----:B------:R-:W-:Y:S02]  /*1280*/  MOV R3, UR5 ;  /* 0x0000000500037c02 */ /* 0x000fe40008000f00 */
[----:B------:R-:W-:Y:S02]  /*1290*/  IMAD.U32 R2, RZ, RZ, UR4 ;  /* 0x00000004ff027e24 */ /* 0x000fe4000f8e00ff */
.L_x_17:
[----:B------:R-:W-:Y:S05]  /*12a0*/  BRA.U !UP2, `(.L_x_18) ;  /* 0x000000010ad07547 */ /* 0x000fea000b800000 */
[----:B------:R-:W1:Y:S01]  /*12b0*/  LDCU.128 UR20, c[0x0][0xb10] ;  /* 0x00016200ff1477ac */ /* 0x000e620008000c00 */
[----:B------:R-:W2:Y:S01]  /*12c0*/  LDCU UR12, c[0x0][0x370] ;  /* 0x00006e00ff0c77ac */ /* 0x000ea20008000800 */
[----:B------:R-:W3:Y:S01]  /*12d0*/  LDCU UR5, c[0x0][0x374] ;  /* 0x00006e80ff0577ac */ /* 0x000ee20008000800 */
[----:B------:R-:W4:Y:S01]  /*12e0*/  LDCU UR25, c[0x0][0xb0c] ;  /* 0x00016180ff1977ac */ /* 0x000f220008000800 */
[----:B------:R-:W4:Y:S01]  /*12f0*/  LDCU UR4, c[0x0][0xb20] ;  /* 0x00016400ff0477ac */ /* 0x000f220008000800 */
[----:B------:R-:W4:Y:S01]  /*1300*/  LDCU.64 UR16, c[0x0][0xb28] ;  /* 0x00016500ff1077ac */ /* 0x000f220008000a00 */
[----:B-1----:R-:W-:Y:S02]  /*1310*/  UISETP.NE.AND UP0, UPT, UR22, 0x1, UPT ;  /* 0x000000011600788c */ /* 0x002fe4000bf05270 */
[----:B---3--:R-:W-:Y:S02]  /*1320*/  UIMAD.WIDE.U32 UR6, UR5, UR23, URZ ;  /* 0x00000017050672a5 */ /* 0x008fe4000f8e00ff */
[----:B--2---:R-:W-:-:S02]  /*1330*/  UIMAD.WIDE.U32 UR8, UR12, UR20, URZ ;  /* 0x000000140c0872a5 */ /* 0x004fc4000f8e00ff */
[----:B----4-:R-:W-:Y:S02]  /*1340*/  UISETP.NE.AND UP1, UPT, UR25, 0x1, UPT ;  /* 0x000000011900788c */ /* 0x010fe4000bf25270 */
[----:B------:R-:W-:Y:S01]  /*1350*/  UISETP.NE.AND UP2, UPT, UR18, 0x1, UPT ;  /* 0x000000011200788c */ /* 0x000fe2000bf45270 */
[----:B------:R-:W-:Y:S02]  /*1360*/  UMOV UR6, UR7 ;  /* 0x0000000700067c82 */ /* 0x000fe40008000000 */
[----:B------:R-:W-:Y:S01]  /*1370*/  UMOV UR8, UR9 ;  /* 0x0000000900087c82 */ /* 0x000fe20008000000 */
[----:B------:R-:W-:Y:S02]  /*1380*/  @UP0 USHF.R.U32.HI UR5, URZ, UR4, UR6 ;  /* 0x00000004ff050299 */ /* 0x000fe40008011606 */
[----:B------:R-:W-:Y:S02]  /*1390*/  UIMAD.WIDE.U32 UR14, UR32, UR23, URZ ;  /* 0x00000017200e72a5 */ /* 0x000fe4000f8e00ff */
[----:B------:R-:W-:-:S02]  /*13a0*/  UIMAD.WIDE.U32 UR6, UR5, UR16, URZ ;  /* 0x00000010050672a5 */ /* 0x000fc4000f8e00ff */
[----:B------:R-:W-:Y:S02]  /*13b0*/  @UP1 USHF.R.U32.HI UR12, URZ, UR21, UR8 ;  /* 0x00000015ff0c1299 */ /* 0x000fe40008011608 */
[----:B------:R-:W-:Y:S02]  /*13c0*/  UIMAD.WIDE.U32 UR10, UR19, UR20, URZ ;  /* 0x00000014130a72a5 */ /* 0x000fe4000f8e00ff */
[----:B------:R-:W-:Y:S01]  /*13d0*/  UIMAD.WIDE.U32 UR8, UR12, UR16, URZ ;  /* 0x000000100c0872a5 */ /* 0x000fe2000f8e00ff */
[----:B------:R-:W-:Y:S01]  /*13e0*/  UMOV UR14, UR15 ;  /* 0x0000000f000e7c82 */ /* 0x000fe20008000000 */
[----:B------:R-:W-:Y:S01]  /*13f0*/  UMOV UR6, UR7 ;  /* 0x0000000700067c82 */ /* 0x000fe20008000000 */
[----:B------:R-:W-:Y:S02]  /*1400*/  USHF.R.U32.HI UR14, URZ, UR4, UR14 ;  /* 0x00000004ff0e7299 */ /* 0x000fe4000801160e */
[----:B------:R-:W-:Y:S01]  /*1410*/  @UP2 USHF.R.U32.HI UR5, URZ, UR17, UR6 ;  /* 0x00000011ff052299 */ /* 0x000fe20008011606 */
[----:B------:R-:W-:-:S02]  /*1420*/  UMOV UR10, UR11 ;  /* 0x0000000b000a7c82 */ /* 0x000fc40008000000 */
[----:B------:R-:W-:Y:S01]  /*1430*/  UMOV UR6, UR9 ;  /* 0x0000000900067c82 */ /* 0x000fe20008000000 */
[----:B------:R-:W-:Y:S02]  /*1440*/  USHF.R.U32.HI UR10, URZ, UR21, UR10 ;  /* 0x00000015ff0a7299 */ /* 0x000fe4000801160a */
[----:B------:R-:W-:Y:S02]  /*1450*/  @UP2 USHF.R.U32.HI UR12, URZ, UR17, UR6 ;  /* 0x00000011ff0c2299 */ /* 0x000fe40008011606 */
[----:B------:R-:W-:Y:S02]  /*1460*/  USEL UR4, UR32, UR14, !UP0 ;  /* 0x0000000e20047287 */ /* 0x000fe4000c000000 */
[----:B------:R-:W-:Y:S02]  /*1470*/  UIMAD UR6, UR5, UR18, URZ ;  /* 0x00000012050672a4 */ /* 0x000fe4000f8e02ff */
[----:B------:R-:W-:Y:S02]  /*1480*/  USEL UR5, UR19, UR10, !UP1 ;  /* 0x0000000a13057287 */ /* 0x000fe4000c800000 */
[----:B------:R-:W-:-:S02]  /*1490*/  UIMAD UR8, UR12, UR18, URZ ;  /* 0x000000120c0872a4 */ /* 0x000fc4000f8e02ff */
[----:B------:R-:W-:Y:S02]  /*14a0*/  UISETP.GE.AND UP0, UPT, UR4, UR6, UPT ;  /* 0x000000060400728c */ /* 0x000fe4000bf06270 */
[----:B------:R-:W-:Y:S02]  /*14b0*/  UIMAD.WIDE.U32 UR6, UR4, UR16, URZ ;  /* 0x00000010040672a5 */ /* 0x000fe4000f8e00ff */
[----:B------:R-:W-:Y:S02]  /*14c0*/  UISETP.GE.OR UP0, UPT, UR5, UR8, UP0 ;  /* 0x000000080500728c */ /* 0x000fe40008706670 */
[----:B------:R-:W-:Y:S02]  /*14d0*/  UIMAD.WIDE.U32 UR8, UR5, UR16, URZ ;  /* 0x00000010050872a5 */ /* 0x000fe4000f8e00ff */
[----:B------:R-:W-:Y:S02]  /*14e0*/  USHF.R.U32.HI UR7, URZ, UR17, UR7 ;  /* 0x00000011ff077299 */ /* 0x000fe40008011607 */
[----:B------:R-:W-:-:S02]  /*14f0*/  UIADD3 UR10, UPT, UPT, -UR4, URZ, URZ ;  /* 0x000000ff040a7290 */ /* 0x000fc4000fffe1ff */
[----:B------:R-:W-:Y:S02]  /*1500*/  USEL UR7, UR4, UR7, !UP2 ;  /* 0x0000000704077287 */ /* 0x000fe4000d000000 */
[----:B------:R-:W-:Y:S01]  /*1510*/  UIADD3 UR20, UPT, UPT, -UR5, URZ, URZ ;  /* 0x000000ff05147290 */ /* 0x000fe2000fffe1ff */
[----:B------:R-:W-:Y:S01]  /*1520*/  @!UP0 UMOV UR6, UR9 ;  /* 0x0000000900068c82 */ /* 0x000fe20008000000 */
[----:B------:R-:W-:Y:S02]  /*1530*/  UIADD3 UR8, UPT, UPT, -UR7, URZ, URZ ;  /* 0x000000ff07087290 */ /* 0x000fe4000fffe1ff */
[----:B------:R-:W-:Y:S02]  /*1540*/  @!UP0 USHF.R.U32.HI UR6, URZ, UR17, UR6 ;  /* 0x00000011ff068299 */ /* 0x000fe40008011606 */
[----:B------:R-:W-:Y:S02]  /*1550*/  UIMAD UR8, UR18, UR8, UR4 ;  /* 0x00000008120872a4 */ /* 0x000fe4000f8e0204 */
[----:B------:R-:W-:-:S02]  /*1560*/  @!UP0 USEL UR6, UR5, UR6, !UP2 ;  /* 0x0000000605068287 */ /* 0x000fc4000d000000 */
[----:B------:R-:W-:Y:S02]  /*1570*/  UIMAD UR32, UR22, UR10, UR32 ;  /* 0x0000000a162072a4 */ /* 0x000fe4000f8e0220 */
[----:B------:R-:W-:Y:S02]  /*1580*/  @!UP0 UIADD3 UR7, UPT, UPT, UR7, -UR6, URZ ;  /* 0x8000000607078290 */ /* 0x000fe4000fffe0ff */
[----:B------:R-:W-:Y:S02]  /*1590*/  @!UP0 UIMAD UR6, UR8, UR12, UR6 ;  /* 0x0000000c080682a4 */ /* 0x000fe4000f8e0206 */
[----:B------:R-:W-:Y:S02]  /*15a0*/  @!UP0 UIMAD UR4, UR7, UR18, UR5 ;  /* 0x00000012070482a4 */ /* 0x000fe4000f8e0205 */
[----:B------:R-:W-:Y:S02]  /*15b0*/  UIMAD UR20, UR25, UR20, UR19 ;  /* 0x00000014191472a4 */ /* 0x000fe4000f8e0213 */
[----:B------:R-:W-:Y:S01]  /*15c0*/  UIMAD UR32, UR4, UR22, UR32 ;  /* 0x00000016042072a4 */ /* 0x000fe2000f8e0220 */
[----:B------:R-:W-:-:S02]  /*15d0*/  @!UP0 UMOV UR5, UR6 ;  /* 0x0000000600058c82 */ /* 0x000fc40008000000 */
[----:B------:R-:W-:-:S12]  /*15e0*/  UIMAD UR20, UR5, UR25, UR20 ;  /* 0x00000019051472a4 */ /* 0x000fd8000f8e0214 */
.L_x_18:
[----:B------:R-:W-:Y:S02]  /*15f0*/  UISETP.NE.AND UP1, UPT, UR26, 0x1, UPT ;  /* 0x000000011a00788c */ /* 0x000fe4000bf25270 */
[----:B------:R-:W-:Y:S02]  /*1600*/  UISETP.NE.AND UP0, UPT, UR13, 0x2, UPT ;  /* 0x000000020d00788c */ /* 0x000fe4000bf05270 */
[----:B------:R-:W-:Y:S02]  /*1610*/  ULOP3.LUT UR28, UR28, 0x1000, URZ, 0xc0, !UPT ;  /* 0x000010001c1c7892 */ /* 0x000fe4000f8ec0ff */
[----:B------:R-:W-:-:S03]  /*1620*/  USHF.L.U32 UR24, UR27, UR24, URZ ;  /* 0x000000181b187299 */ /* 0x000fc600080006ff */
[----:B------:R-:W-:Y:S09]  /*1630*/  BRA.U UP1, `(.L_x_19) ;  /* 0x0000000101447547 */ /* 0x000ff2000b800000 */
[----:B------:R-:W1:Y:S01]  /*1640*/  LDCU.128 UR8, c[0x0][0xb10] ;  /* 0x00016200ff0877ac */ /* 0x000e620008000c00 */
[----:B------:R-:W2:Y:S01]  /*1650*/  LDCU UR12, c[0x0][0xb0c] ;  /* 0x00016180ff0c77ac */ /* 0x000ea20008000800 */
[----:B------:R-:W3:Y:S01]  /*1660*/  LDCU UR14, c[0x0][0xb20] ;  /* 0x00016400ff0e77ac */ /* 0x000ee20008000800 */
[----:B-1----:R-:W-:Y:S02]  /*1670*/  UIMAD.WIDE.U32 UR6, UR20, UR8, URZ ;  /* 0x00000008140672a5 */ /* 0x002fe4000f8e00ff */
[----:B------:R-:W-:Y:S02]  /*1680*/  UIMAD.WIDE.U32 UR4, UR32, UR11, URZ ;  /* 0x0000000b200472a5 */ /* 0x000fe4000f8e00ff */
[----:B--2---:R-:W-:Y:S02]  /*1690*/  UISETP.NE.AND UP2, UPT, UR12, 0x1, UPT ;  /* 0x000000010c00788c */ /* 0x004fe4000bf45270 */
[----:B------:R-:W-:Y:S01]  /*16a0*/  UISETP.NE.AND UP1, UPT, UR10, 0x1, UPT ;  /* 0x000000010a00788c */ /* 0x000fe2000bf25270 */
[----:B------:R-:W-:-:S02]  /*16b0*/  UMOV UR6, UR7 ;  /* 0x0000000700067c82 */ /* 0x000fc40008000000 */
[----:B------:R-:W-:Y:S01]  /*16c0*/  UMOV UR4, UR5 ;  /* 0x0000000500047c82 */ /* 0x000fe20008000000 */
[----:B------:R-:W-:Y:S02]  /*16d0*/  USHF.R.U32.HI UR6, URZ, UR9, UR6 ;  /* 0x00000009ff067299 */ /* 0x000fe40008011606 */
[----:B---3--:R-:W-:Y:S02]  /*16e0*/  USHF.R.U32.HI UR4, URZ, UR14, UR4 ;  /* 0x0000000eff047299 */ /* 0x008fe40008011604 */
[----:B------:R-:W-:Y:S02]  /*16f0*/  USEL UR5, UR20, UR6, !UP2 ;  /* 0x0000000614057287 */ /* 0x000fe4000d000000 */
[----:B------:R-:W-:-:S04]  /*1700*/  USEL UR4, UR32, UR4, !UP1 ;  /* 0x0000000420047287 */ /* 0x000fc8000c800000 */
[----:B------:R-:W-:Y:S02]  /*1710*/  UIADD3 UR6, UPT, UPT, -UR4, UR5, URZ ;  /* 0x0000000504067290 */ /* 0x000fe4000fffe1ff */
[----:B------:R-:W-:Y:S02]  /*1720*/  UIADD3 UR4, UPT, UPT, UR4, -UR5, URZ ;  /* 0x8000000504047290 */ /* 0x000fe4000fffe0ff */
[----:B------:R-:W-:Y:S02]  /*1730*/  UIMAD UR32, UR6, UR10, UR32 ;  /* 0x0000000a062072a4 */ /* 0x000fe4000f8e0220 */
[----:B------:R-:W-:-:S12]  /*1740*/  UIMAD UR20, UR4, UR12, UR20 ;  /* 0x0000000c041472a4 */ /* 0x000fd8000f8e0214 */
.L_x_19:
[----:B------:R-:W-:Y:S05]  /*1750*/  BRA.U !UP5, `(.L_x_20) ;  /* 0x000000010d0c7547 */ /* 0x000fea000b800000 */
[----:B------:R-:W-:Y:S01]  /*1760*/  UCGABAR_WAIT ;  /* 0x0000000000007dc7 */ /* 0x000fe20008000000 */
[----:B------:R-:W-:Y:S01]  /*1770*/  CCTL.IVALL ;  /* 0x00000000ff00798f */ /* 0x000fe20002000000 */
[----:B------:R-:W-:Y:S05]  /*1780*/  BRA `(.L_x_21) ;  /* 0x0000000000047947 */ /* 0x000fea0003800000 */
.L_x_20:
[----:B------:R-:W-:Y:S06]  /*1790*/  BAR.SYNC.DEFER_BLOCKING 0x0 ;  /* 0x0000000000007b1d */ /* 0x000fec0000010000 */
.L_x_21:
[----:B------:R-:W-:Y:S05]  /*17a0*/  BRA.U UP0, `(.L_x_22) ;  /* 0x0000001500007547 */ /* 0x000fea000b800000 */
[----:B------:R-:W1:Y:S01]  /*17b0*/  LDCU UR6, c[0x0][0x38c] ;  /* 0x00007180ff0677ac */ /* 0x000e620008000800 */
[----:B------:R-:W-:Y:S01]  /*17c0*/  PLOP3.LUT P1, PT, PT, PT, UP3, 0x80, 0x8 ;  /* 0x000000000008781c */ /* 0x000fe20003f2f038 */
[----:B------:R-:W-:Y:S01]  /*17d0*/  IMAD.MOV.U32 R12, RZ, RZ, 0x1 ;  /* 0x00000001ff0c7424 */ /* 0x000fe200078e00ff */
[----:B------:R-:W-:Y:S01]  /*17e0*/  ISETP.NE.AND P2, PT, R0, RZ, P3 ;  /* 0x000000ff0000720c */ /* 0x000fe20001f45270 */
[----:B------:R-:W-:Y:S01]  /*17f0*/  USHF.L.U32 UR7, UR19, 0x6, URZ ;  /* 0x0000000613077899 */ /* 0x000fe200080006ff */
[----:B------:R-:W-:Y:S01]  /*1800*/  PLOP3.LUT P1, PT, P1, PT, PT, 0x8, 0x80 ;  /* 0x000000000080781c */ /* 0x000fe20000f2e170 */
[----:B------:R-:W-:Y:S01]  /*1810*/  UMOV UR8, 0x400 ;  /* 0x0000040000087882 */ /* 0x000fe20000000000 */
[----:B------:R-:W-:Y:S01]  /*1820*/  UISETP.NE.AND UP1, UPT, UR13, URZ, UPT ;  /* 0x000000ff0d00728c */ /* 0x000fe2000bf25270 */
[----:B------:R-:W-:Y:S01]  /*1830*/  CS2R R10, SRZ ;  /* 0x00000000000a7805 */ /* 0x000fe2000001ff00 */
[----:B------:R-:W-:Y:S01]  /*1840*/  USHF.L.U32 UR46, UR19, 0x7, URZ ;  /* 0x00000007132e7899 */ /* 0x000fe200080006ff */
[----:B------:R-:W-:Y:S01]  /*1850*/  IMAD.MOV.U32 R9, RZ, RZ, RZ ;  /* 0x000000ffff097224 */ /* 0x000fe200078e00ff */
[----:B------:R-:W-:Y:S01]  /*1860*/  ULEA UR13, UR58, UR8, 0x18 ;  /* 0x000000083a0d7291 */ /* 0x000fe2000f8ec0ff */
[----:B------:R-:W-:Y:S01]  /*1870*/  IMAD.MOV.U32 R8, RZ, RZ, 0x1 ;  /* 0x00000001ff087424 */ /* 0x000fe200078e00ff */
[----:B------:R-:W2:Y:S01]  /*1880*/  LDCU UR39, c[0x0][0x370] ;  /* 0x00006e00ff2777ac */ /* 0x000ea20008000800 */
[----:B------:R-:W3:Y:S01]  /*1890*/  LDCU.64 UR26, c[0x0][0x348] ;  /* 0x00006900ff1a77ac */ /* 0x000ee20008000a00 */
[----:B-1----:R-:W-:-:S02]  /*18a0*/  UIADD3 UR5, UPT, UPT, UR6, 0x7f, URZ ;  /* 0x0000007f06057890 */ /* 0x002fc4000fffe0ff */
[----:B------:R-:W-:Y:S02]  /*18b0*/  UIADD3 UR47, UPT, UPT, UR6, 0xfe, URZ ;  /* 0x000000fe062f7890 */ /* 0x000fe4000fffe0ff */
[----:B------:R-:W-:Y:S01]  /*18c0*/  USHF.R.S32.HI UR4, URZ, 0x1f, UR5 ;  /* 0x0000001fff047899 */ /* 0x000fe20008011405 */
[----:B------:R-:W1:Y:S03]  /*18d0*/  LDCU UR38, c[0x0][0x374] ;  /* 0x00006e80ff2677ac */ /* 0x000e660008000800 */
[----:B------:R-:W-:Y:S02]  /*18e0*/  ULEA.HI UR4, UR4, UR5, URZ, 0x7 ;  /* 0x0000000504047291 */ /* 0x000fe4000f8f38ff */
[----:B------:R-:W-:Y:S02]  /*18f0*/  UIADD3 UR5, UPT, UPT, UR6, -0x1, URZ ;  /* 0xffffffff06057890 */ /* 0x000fe4000fffe0ff */
[----:B------:R-:W-:-:S02]  /*1900*/  USHF.R.S32.HI UR41, URZ, 0x7, UR4 ;  /* 0x00000007ff297899 */ /* 0x000fc40008011404 */
[----:B------:R-:W-:Y:S02]  /*1910*/  UISETP.GE.U32.AND UP2, UPT, UR5, -0xff, UPT ;  /* 0xffffff010500788c */ /* 0x000fe4000bf46070 */
[----:B------:R-:W-:Y:S02]  /*1920*/  UISETP.LT.U32.AND UP0, UPT, UR41, 0x5, UPT ;  /* 0x000000052900788c */ /* 0x000fe4000bf01070 */
[----:B------:R-:W-:Y:S02]  /*1930*/  ULOP3.LUT UR5, UR7, 0x40, URZ, 0xc0, !UPT ;  /* 0x0000004007057892 */ /* 0x000fe4000f8ec0ff */
[----:B------:R-:W-:Y:S02]  /*1940*/  USEL UR40, UR41, 0x5, UP0 ;  /* 0x0000000529287887 */ /* 0x000fe40008000000 */
[----:B------:R-:W-:Y:S02]  /*1950*/  ULOP3.LUT UR46, UR46, 0x80, URZ, 0xc0, !UPT ;  /* 0x000000802e2e7892 */ /* 0x000fe4000f8ec0ff */
[----:B------:R-:W-:-:S02]  /*1960*/  UIADD3 UR4, UPT, UPT, UR40, -0x1, URZ ;  /* 0xffffffff28047890 */ /* 0x000fc4000fffe0ff */
[----:B------:R-:W-:Y:S02]  /*1970*/  @UP2 UIADD3 UR4, UPT, UPT, UR40, URZ, URZ ;  /* 0x000000ff28042290 */ /* 0x000fe4000fffe0ff */
[----:B------:R-:W-:Y:S02]  /*1980*/  USEL UR21, UR53, 0x2, UP1 ;  /* 0x0000000235157887 */ /* 0x000fe40008800000 */
[----:B------:R-:W-:Y:S02]  /*1990*/  UIADD3 UR30, UPT, UPT, UR13, 0x6300, UR28 ;  /* 0x000063000d1e7890 */ /* 0x000fe4000fffe01c */
[----:B------:R-:W-:Y:S02]  /*19a0*/  ULEA.HI UR43, UR28, UR5, URZ, 0x19 ;  /* 0x000000051c2b7291 */ /* 0x000fe4000f8fc8ff */
[----:B------:R-:W-:Y:S02]  /*19b0*/  UIADD3 UR44, UPT, UPT, UR41, -UR40, URZ ;  /* 0x80000028292c7290 */ /* 0x000fe4000fffe0ff */
[----:B------:R-:W-:-:S02]  /*19c0*/  UIADD3 UR29, UPT, UPT, UR4, 0x1, URZ ;  /* 0x00000001041d7890 */ /* 0x000fc4000fffe0ff */
[----:B------:R-:W-:Y:S01]  /*19d0*/  UIADD3 UR42, UPT, UPT, -UR4, URZ, URZ ;  /* 0x000000ff042a7290 */ /* 0x000fe2000fffe1ff */
[----:B-123--:R-:W-:-:S11]  /*19e0*/  UMOV UR6, URZ ;  /* 0x000000ff00067c82 */ /* 0x00efd60008000000 */
.L_x_42:
[----:B------:R-:W-:-:S09]  /*19f0*/  UISETP.NE.AND UP0, UPT, UR58, URZ, UPT ;  /* 0x000000ff3a00728c */ /* 0x000fd2000bf05270 */
[----:B-1----:R-:W-:Y:S05]  /*1a00*/  BRA.U UP0, `(.L_x_23) ;  /* 0x0000000100287547 */ /* 0x002fea000b800000 */
[----:B------:R-:W-:Y:S02]  /*1a10*/  LEA R0, R9, UR13, 0x3 ;  /* 0x0000000d09007c11 */ /* 0x000fe4000f8e18ff */
[----:B------:R-:W-:-:S04]  /*1a20*/  SHF.L.U32 R3, R8, 0x1f, RZ ;  /* 0x0000001f08037819 */ /* 0x000fc800000006ff */
[----:B------:R-:W1:Y:S02]  /*1a30*/  SYNCS.PHASECHK.TRANS64.TRYWAIT P0, [R0+URZ+0x110], R3 ;  /* 0x00011003000075a7 */ /* 0x000e6400080011ff */
[----:B-1----:R-:W-:Y:S05]  /*1a40*/  @!P0 BRA `(.L_x_24) ;  /* 0x0000008400508947 */ /* 0x002fea0003800000 */
.L_x_144:
[----:B------:R2:W-:Y:S01]  /*1a50*/  SYNCS.ARRIVE.TRANS64.A1T0 RZ, [R0+URZ+0x100], RZ ;  /* 0x000100ff00ff79a7 */ /* 0x0005e200081000ff */
[----:B------:R-:W-:-:S05]  /*1a60*/  VIADD R9, R9, 0x1 ;  /* 0x0000000109097836 */ /* 0x000fca0000000000 */
[----:B------:R-:W-:-:S04]  /*1a70*/  ISETP.NE.AND P0, PT, R9, 0x2, PT ;  /* 0x000000020900780c */ /* 0x000fc80003f05270 */
[----:B-1----:R-:W-:Y:S02]  /*1a80*/  SEL R3, RZ, 0x1, P0 ;  /* 0x00000001ff037807 */ /* 0x002fe40000000000 */
[----:B------:R-:W-:Y:S02]  /*1a90*/  SEL R9, R9, RZ, P0 ;  /* 0x000000ff09097207 */ /* 0x000fe40000000000 */
[----:B------:R-:W-:-:S07]  /*1aa0*/  LOP3.LUT R8, R8, R3, RZ, 0x3c, !PT ;  /* 0x0000000308087212 */ /* 0x000fce00078e3cff */
.L_x_23:
[----:B------:R-:W-:Y:S01]  /*1ab0*/  ULEA UR4, UR6, UR13, 0x3 ;  /* 0x0000000d06047291 */ /* 0x000fe2000f8e18ff */
[----:B--2---:R-:W-:Y:S01]  /*1ac0*/  SHF.L.U32 R0, R12, 0x1f, RZ ;  /* 0x0000001f0c007819 */ /* 0x004fe200000006ff */
[----:B------:R-:W-:Y:S02]  /*1ad0*/  UISETP.GE.U32.AND UP0, UPT, UR47, 0xff, UPT ;  /* 0x000000ff2f00788c */ /* 0x000fe4000bf06070 */
[----:B------:R-:W-:Y:S01]  /*1ae0*/  ULEA UR11, UR32, UR46, 0x8 ;  /* 0x0000002e200b7291 */ /* 0x000fe2000f8e40ff */
[----:B------:R-:W-:-:S04]  /*1af0*/  UMOV UR7, URZ ;  /* 0x000000ff00077c82 */ /* 0x000fc80008000000 */
[----:B------:R1:W2:Y:S01]  /*1b00*/  SYNCS.PHASECHK.TRANS64.TRYWAIT P0, [UR4+0x28], R0 ;  /* 0x00002800ff0075a7 */ /* 0x0002a20008001104 */
[----:B------:R-:W-:-:S04]  /*1b10*/  ULEA.HI UR4, UR20, UR20, URZ, 0x1 ;  /* 0x0000001414047291 */ /* 0x000fc8000f8f08ff */
[----:B------:R-:W-:-:S04]  /*1b20*/  USHF.L.U32 UR4, UR4, 0x6, URZ ;  /* 0x0000000604047899 */ /* 0x000fc800080006ff */
[----:B------:R-:W-:-:S04]  /*1b30*/  ULOP3.LUT UR35, UR4, 0xffffff80, URZ, 0xc0, !UPT ;  /* 0xffffff8004237892 */ /* 0x000fc8000f8ec0ff */
[----:B------:R-:W-:Y:S01]  /*1b40*/  UIADD3 UR35, UPT, UPT, UR43, UR35, URZ ;  /* 0x000000232b237290 */ /* 0x000fe2000fffe0ff */
[----:B------:R-:W-:Y:S11]  /*1b50*/  BRA.U !UP0, `(.L_x_25) ;  /* 0x0000000108c47547 */ /* 0x000ff6000b800000 */
[----:B------:R-:W-:Y:S01]  /*1b60*/  UMOV UR16, UR42 ;  /* 0x0000002a00107c82 */ /* 0x000fe20008000000 */
[----:B------:R-:W-:Y:S01]  /*1b70*/  UMOV UR4, UR6 ;  /* 0x0000000600047c82 */ /* 0x000fe20008000000 */
[----:B------:R-:W-:-:S05]  /*1b80*/  UMOV UR34, URZ ;  /* 0x000000ff00227c82 */ /* 0x000fca0008000000 */
.L_x_31:
[----:B------:R-:W-:Y:S01]  /*1b90*/  ULEA UR33, UR4, UR13, 0x3 ;  /* 0x0000000d04217291 */ /* 0x000fe2000f8e18ff */
[----:B------:R-:W-:Y:S01]  /*1ba0*/  @P3 MOV R2, 0xc000 ;  /* 0x0000c00000023802 */ /* 0x000fe20000000f00 */
[----:B--234-:R-:W-:Y:S10]  /*1bb0*/  @P0 BRA `(.L_x_26) ;  /* 0x00000000000c0947 */ /* 0x01cff40003800000 */
[----:B------:R-:W-:-:S04]  /*1bc0*/  SHF.L.U32 R3, R12, 0x1f, RZ ;  /* 0x0000001f0c037819 */ /* 0x000fc800000006ff */
[----:B------:R-:W2:Y:S02]  /*1bd0*/  SYNCS.PHASECHK.TRANS64.TRYWAIT P0, [UR33+0x28], R3 ;  /* 0x00002803ff0075a7 */ /* 0x000ea40008001121 */
[----:B--2---:R-:W-:Y:S05]  /*1be0*/  @!P0 BRA `(.L_x_27) ;  /* 0x0000008000fc8947 */ /* 0x004fea0003800000 */
.L_x_26:
[----:B------:R2:W-:Y:S01]  /*1bf0*/  @P3 SYNCS.ARRIVE.TRANS64 RZ, [UR33], R2 ;  /* 0x00000002ffff39a7 */ /* 0x0005e20008000021 */
[----:B------:R-:W-:Y:S02]  /*1c00*/  ULOP3.LUT UR5, UR21, 0x2, URZ, 0xfc, !UPT ;  /* 0x0000000215057892 */ /* 0x000fe4000f8efcff */
[----:B------:R-:W-:Y:S02]  /*1c10*/  UIADD3 UR16, UPT, UPT, UR16, 0x1, URZ ;  /* 0x0000000110107890 */ /* 0x000fe4000fffe0ff */
[----:B------:R-:W-:Y:S02]  /*1c20*/  UISETP.NE.AND UP0, UPT, UR5, 0x2, UPT ;  /* 0x000000020500788c */ /* 0x000fe4000bf05270 */
[----:B------:R-:W-:-:S07]  /*1c30*/  UISETP.NE.AND UP2, UPT, UR16, 0x1, UPT ;  /* 0x000000011000788c */ /* 0x000fce000bf45270 */
[----:B------:R-:W-:Y:S05]  /*1c40*/  BRA.U UP0, `(.L_x_28) ;  /* 0x0000000100047547 */ /* 0x000fea000b800000 */
[----:B------:R-:W-:Y:S05]  /*1c50*/  BPT.TRAP 0x1 ;  /* 0x000000040000795c */ /* 0x000fea0000300000 */
.L_x_28:
[----:B------:R-:W-:Y:S04]  /*1c60*/  BSSY.RECONVERGENT B0, `(.L_x_29) ;  /* 0x0000003000007945 */ /* 0x000fe80003800200 */
[----:B------:R-:W-:Y:S05]  /*1c70*/  @!P2 BRA `(.L_x_30) ;  /* 0x000000000004a947 */ /* 0x000fea0003800000 */
[----:B------:R-:W-:Y:S05]  /*1c80*/  BPT.TRAP 0x1 ;  /* 0x000000040000795c */ /* 0x000fea0000300000 */
.L_x_30:
[----:B------:R-:W-:Y:S05]  /*1c90*/  BSYNC.RECONVERGENT B0 ;  /* 0x0000000000007941 */ /* 0x000fea0003800200 */
.L_x_29:
[----:B------:R-:W-:Y:S02]  /*1ca0*/  UIADD3 UR5, UPT, UPT, UR4, 0x1, URZ ;  /* 0x0000000104057890 */ /* 0x000fe4000fffe0ff */
[----:B------:R-:W-:Y:S02]  /*1cb0*/  ULEA UR32, UR4, UR28, 0xd ;  /* 0x0000001c04207291 */ /* 0x000fe4000f8e68ff */
[----:B------:R-:W-:Y:S02]  /*1cc0*/  UISETP.NE.AND UP0, UPT, UR5, 0x5, UPT ;  /* 0x000000050500788c */ /* 0x000fe4000bf05270 */
[----:B------:R-:W-:Y:S02]  /*1cd0*/  UIADD3 UR14, UP1, UPT, UR26, 0x80, URZ ;  /* 0x000000801a0e7890 */ /* 0x000fe4000ff3e0ff */
[----:B------:R-:W-:Y:S02]  /*1ce0*/  USEL UR7, URZ, 0x1, UP0 ;  /* 0x00000001ff077887 */ /* 0x000fe40008000000 */
[----:B------:R-:W-:-:S02]  /*1cf0*/  USEL UR6, UR5, URZ, UP0 ;  /* 0x000000ff05067287 */ /* 0x000fc40008000000 */
[----:B------:R-:W-:Y:S02]  /*1d00*/  ULEA UR8, UR4, UR13, 0xe ;  /* 0x0000000d04087291 */ /* 0x000fe4000f8e70ff */
[----:B------:R-:W-:Y:S01]  /*1d10*/  ULEA UR5, UR6, UR13, 0x3 ;  /* 0x0000000d06057291 */ /* 0x000fe2000f8e18ff */
[----:B------:R-:W-:Y:S01]  /*1d20*/  LOP3.LUT R12, R12, UR7, RZ, 0x3c, !PT ;  /* 0x000000070c0c7c12 */ /* 0x000fe2000f8e3cff */
[----:B------:R-:W-:Y:S02]  /*1d30*/  UIADD3 UR4, UP0, UPT, UR26, 0x180, URZ ;  /* 0x000001801a047890 */ /* 0x000fe4000ff1e0ff */
[----:B------:R-:W-:Y:S01]  /*1d40*/  ULOP3.LUT UR33, UR33, 0xfefffff8, URZ, 0xc0, !UPT ;  /* 0xfefffff821217892 */ /* 0x000fe2000f8ec0ff */
[----:B-1----:R-:W-:Y:S01]  /*1d50*/  SHF.L.U32 R0, R12, 0x1f, RZ ;  /* 0x0000001f0c007819 */ /* 0x002fe200000006ff */
[----:B------:R-:W-:Y:S02]  /*1d60*/  UIADD3.X UR15, UPT, UPT, URZ, UR27, URZ, UP1, !UPT ;  /* 0x0000001bff0f7290 */ /* 0x000fe40008ffe4ff */
[----:B------:R-:W-:Y:S01]  /*1d70*/  UIADD3 UR32, UPT, UPT, UR13, 0x6300, UR32 ;  /* 0x000063000d207890 */ /* 0x000fe2000fffe020 */
[----:B------:R3:W4:Y:S01]  /*1d80*/  SYNCS.PHASECHK.TRANS64.TRYWAIT P0, [UR5+0x28], R0 ;  /* 0x00002800ff0075a7 */ /* 0x0007220008001105 */
[----:B------:R-:W-:-:S02]  /*1d90*/  UPRMT UR7, URZ, 0x5410, UR24 ;  /* 0x00005410ff077896 */ /* 0x000fc40008000018 */
[----:B------:R-:W-:Y:S02]  /*1da0*/  UIADD3 UR8, UPT, UPT, UR8, 0x10300, URZ ;  /* 0x0001030008087890 */ /* 0x000fe4000fffe0ff */
[----:B------:R-:W-:Y:S01]  /*1db0*/  UIADD3.X UR5, UPT, UPT, URZ, UR27, URZ, UP0, !UPT ;  /* 0x0000001bff057290 */ /* 0x000fe200087fe4ff */
[----:B------:R-:W-:Y:S01]  /*1dc0*/  UMOV UR18, 0x0 ;  /* 0x0000000000127882 */ /* 0x000fe20000000000 */
[----:B------:R-:W-:Y:S01]  /*1dd0*/  UMOV UR19, 0x10000000 ;  /* 0x1000000000137882 */ /* 0x000fe20000000000 */
[----:B------:R-:W-:Y:S01]  /*1de0*/  UMOV UR10, UR34 ;  /* 0x00000022000a7c82 */ /* 0x000fe20008000000 */
[----:B------:R-:W-:Y:S01]  /*1df0*/  UMOV UR12, UR36 ;  /* 0x00000024000c7c82 */ /* 0x000fe20008000000 */
[----:B------:R-:W-:Y:S01]  /*1e00*/  UMOV UR9, UR33 ;  /* 0x0000002100097c82 */ /* 0x000fe20008000000 */
[----:B------:R1:W-:Y:S03]  /*1e10*/  UTMALDG.3D.MULTICAST.2CTA [UR32], [UR14], UR7, desc[UR18] ;  /* 0x000012200e0073b4 */ /* 0x0003e60008211807 */
[----:B------:R2:W-:Y:S01]  /*1e20*/  UTMALDG.3D.2CTA [UR8], [UR4], desc[UR18] ;  /* 0x00001208040075b4 */ /* 0x0005e20008211000 */
[----:B-1----:R-:W-:Y:S01]  /*1e30*/  UIADD3 UR34, UPT, UPT, UR34, 0x80, URZ ;  /* 0x0000008022227890 */ /* 0x002fe2000fffe0ff */
[----:B------:R-:W-:Y:S01]  /*1e40*/  UMOV UR7, UR29 ;  /* 0x0000001d00077c82 */ /* 0x000fe20008000000 */
[----:B--2---:R-:W-:Y:S01]  /*1e50*/  UMOV UR4, UR6 ;  /* 0x0000000600047c82 */ /* 0x004fe20008000000 */
[----:B------:R-:W-:Y:S09]  /*1e60*/  BRA.U UP2, `(.L_x_31) ;  /* 0xfffffffd02487547 */ /* 0x000ff2000b83ffff */
.L_x_25:
[----:B------:R-:W-:Y:S01]  /*1e70*/  ULEA UR4, UR6, UR13, 0x3 ;  /* 0x0000000d06047291 */ /* 0x000fe2000f8e18ff */
[----:B-1-3--:R-:W-:Y:S01]  /*1e80*/  SHF.L.U32 R0, R12, 0x1f, RZ ;  /* 0x0000001f0c007819 */ /* 0x00afe200000006ff */
[----:B------:R-:W-:Y:S01]  /*1e90*/  @!P1 SYNCS.ARRIVE.TRANS64.A1T0 RZ, [UR13+0x98], RZ ;  /* 0x000098ffffff99a7 */ /* 0x000fe2000810000d */
[----:B------:R-:W-:-:S06]  /*1ea0*/  UISETP.GT.AND UP0, UPT, UR41, UR40, UPT ;  /* 0x000000282900728c */ /* 0x000fcc000bf04270 */
[----:B--2-4-:R1:W2:Y:S03]  /*1eb0*/  SYNCS.PHASECHK.TRANS64.TRYWAIT P0, [UR4+0x28], R0 ;  /* 0x00002800ff0075a7 */ /* 0x0142a60008001104 */
[----:B------:R-:W-:Y:S05]  /*1ec0*/  BRA.U !UP0, `(.L_x_32) ;  /* 0x0000000108c07547 */ /* 0x000fea000b800000 */
[----:B------:R-:W-:Y:S01]  /*1ed0*/  UIADD3 UR25, UPT, UPT, UR44, UR7, URZ ;  /* 0x000000072c197290 */ /* 0x000fe2000fffe0ff */
[----:B------:R-:W-:-:S11]  /*1ee0*/  UMOV UR4, UR6 ;  /* 0x0000000600047c82 */ /* 0x000fd60008000000 */
.L_x_38:
[----:B------:R-:W-:Y:S01]  /*1ef0*/  ULEA UR17, UR4, UR13, 0x3 ;  /* 0x0000000d04117291 */ /* 0x000fe2000f8e18ff */
[----:B--2---:R-:W-:Y:S01]  /*1f00*/  @P3 MOV R2, 0xc000 ;  /* 0x0000c00000023802 */ /* 0x004fe20000000f00 */
[----:B--2-4-:R-:W-:Y:S10]  /*1f10*/  @P0 BRA `(.L_x_33) ;  /* 0x00000000000c0947 */ /* 0x014ff40003800000 */
[----:B------:R-:W-:-:S04]  /*1f20*/  SHF.L.U32 R3, R12, 0x1f, RZ ;  /* 0x0000001f0c037819 */ /* 0x000fc800000006ff */
[----:B------:R-:W2:Y:S02]  /*1f30*/  SYNCS.PHASECHK.TRANS64.TRYWAIT P0, [UR17+0x28], R3 ;  /* 0x00002803ff0075a7 */ /* 0x000ea40008001111 */
[----:B--2---:R-:W-:Y:S05]  /*1f40*/  @!P0 BRA `(.L_x_34) ;  /* 0x00000080003c8947 */ /* 0x004fea0003800000 */
.L_x_33:
[----:B------:R2:W-:Y:S01]  /*1f50*/  @P3 SYNCS.ARRIVE.TRANS64 RZ, [UR17], R2 ;  /* 0x00000002ffff39a7 */ /* 0x0005e20008000011 */
[----:B------:R-:W-:-:S04]  /*1f60*/  ULOP3.LUT UR5, UR21, 0x2, URZ, 0xfc, !UPT ;  /* 0x0000000215057892 */ /* 0x000fc8000f8efcff */
[----:B------:R-:W-:-:S09]  /*1f70*/  UISETP.NE.AND UP0, UPT, UR5, 0x2, UPT ;  /* 0x000000020500788c */ /* 0x000fd2000bf05270 */
[----:B------:R-:W-:Y:S05]  /*1f80*/  BRA.U UP0, `(.L_x_35) ;  /* 0x0000000100047547 */ /* 0x000fea000b800000 */
[----:B------:R-:W-:Y:S05]  /*1f90*/  BPT.TRAP 0x1 ;  /* 0x000000040000795c */ /* 0x000fea0000300000 */
.L_x_35:
[----:B------:R-:W-:Y:S04]  /*1fa0*/  BSSY.RECONVERGENT B0, `(.L_x_36) ;  /* 0x0000003000007945 */ /* 0x000fe80003800200 */
[----:B------:R-:W-:Y:S05]  /*1fb0*/  @!P2 BRA `(.L_x_37) ;  /* 0x000000000004a947 */ /* 0x000fea0003800000 */
[----:B------:R-:W-:Y:S05]  /*1fc0*/  BPT.TRAP 0x1 ;  /* 0x000000040000795c */ /* 0x000fea0000300000 */
.L_x_37:
[----:B------:R-:W-:Y:S05]  /*1fd0*/  BSYNC.RECONVERGENT B0 ;  /* 0x0000000000007941 */ /* 0x000fea0003800200 */
.L_x_36:
[----:B------:R-:W-:Y:S02]  /*1fe0*/  UIADD3 UR5, UPT, UPT, UR4, 0x1, URZ ;  /* 0x0000000104057890 */ /* 0x000fe4000fffe0ff */
[----:B------:R-:W-:Y:S02]  /*1ff0*/  UIADD3 UR14, UP1, UPT, UR26, 0x80, URZ ;  /* 0x000000801a0e7890 */ /* 0x000fe4000ff3e0ff */
[----:B------:R-:W-:Y:S02]  /*2000*/  UISETP.NE.AND UP0, UPT, UR5, 0x5, UPT ;  /* 0x000000050500788c */ /* 0x000fe4000bf05270 */
[----:B------:R-:W-:Y:S02]  /*2010*/  ULEA UR16, UR4, UR30, 0xd ;  /* 0x0000001e04107291 */ /* 0x000fe4000f8e68ff */
[----:B------:R-:W-:Y:S02]  /*2020*/  USEL UR8, URZ, 0x1, UP0 ;  /* 0x00000001ff087887 */ /* 0x000fe40008000000 */
[----:B------:R-:W-:-:S02]  /*2030*/  USEL UR6, UR5, URZ, UP0 ;  /* 0x000000ff05067287 */ /* 0x000fc40008000000 */
[----:B------:R-:W-:Y:S02]  /*2040*/  UIADD3 UR22, UP0, UPT, UR26, 0x180, URZ ;  /* 0x000001801a167890 */ /* 0x000fe4000ff1e0ff */
[----:B------:R-:W-:Y:S01]  /*2050*/  LOP3.LUT R12, R12, UR8, RZ, 0x3c, !PT ;  /* 0x000000080c0c7c12 */ /* 0x000fe2000f8e3cff */
[----:B------:R-:W-:Y:S02]  /*2060*/  ULEA UR8, UR4, UR13, 0xe ;  /* 0x0000000d04087291 */ /* 0x000fe4000f8e70ff */
[----:B------:R-:W-:Y:S01]  /*2070*/  ULEA UR5, UR6, UR13, 0x3 ;  /* 0x0000000d06057291 */ /* 0x000fe2000f8e18ff */
[----:B-1----:R-:W-:Y:S01]  /*2080*/  SHF.L.U32 R0, R12, 0x1f, RZ ;  /* 0x0000001f0c007819 */ /* 0x002fe200000006ff */
[----:B------:R-:W-:Y:S02]  /*2090*/  USHF.L.U32 UR18, UR7, 0x7, URZ ;  /* 0x0000000707127899 */ /* 0x000fe400080006ff */
[----:B------:R-:W-:Y:S02]  /*20a0*/  ULOP3.LUT UR17, UR17, 0xfefffff8, URZ, 0xc0, !UPT ;  /* 0xfefffff811117892 */ /* 0x000fe4000f8ec0ff */
[----:B------:R-:W-:-:S02]  /*20b0*/  UIADD3.X UR15, UPT, UPT, URZ, UR27, URZ, UP1, !UPT ;  /* 0x0000001bff0f7290 */ /* 0x000fc40008ffe4ff */
[----:B------:R-:W-:Y:S01]  /*20c0*/  UPRMT UR4, URZ, 0x5410, UR24 ;  /* 0x00005410ff047896 */ /* 0x000fe20008000018 */
[----:B------:R3:W4:Y:S01]  /*20d0*/  SYNCS.PHASECHK.TRANS64.TRYWAIT P0, [UR5+0x28], R0 ;  /* 0x00002800ff0075a7 */ /* 0x0007220008001105 */
[----:B------:R-:W-:Y:S02]  /*20e0*/  UIADD3 UR8, UPT, UPT, UR8, 0x10300, URZ ;  /* 0x0001030008087890 */ /* 0x000fe4000fffe0ff */
[----:B------:R-:W-:Y:S01]  /*20f0*/  UIADD3.X UR23, UPT, UPT, URZ, UR27, URZ, UP0, !UPT ;  /* 0x0000001bff177290 */ /* 0x000fe200087fe4ff */
[----:B------:R-:W-:Y:S01]  /*2100*/  UMOV UR32, 0x0 ;  /* 0x0000000000207882 */ /* 0x000fe20000000000 */
[----:B------:R-:W-:Y:S01]  /*2110*/  UMOV UR33, 0x10000000 ;  /* 0x1000000000217882 */ /* 0x000fe20000000000 */
[----:B------:R-:W-:Y:S01]  /*2120*/  UMOV UR19, UR35 ;  /* 0x0000002300137c82 */ /* 0x000fe20008000000 */
[----:B------:R-:W-:Y:S01]  /*2130*/  UMOV UR20, UR36 ;  /* 0x0000002400147c82 */ /* 0x000fe20008000000 */
[----:B------:R-:W-:Y:S01]  /*2140*/  UMOV UR12, UR36 ;  /* 0x00000024000c7c82 */ /* 0x000fe20008000000 */
[----:B------:R-:W-:Y:S01]  /*2150*/  UMOV UR9, UR17 ;  /* 0x0000001100097c82 */ /* 0x000fe20008000000 */
[----:B------:R-:W-:Y:S01]  /*2160*/  UMOV UR10, UR18 ;  /* 0x00000012000a7c82 */ /* 0x000fe20008000000 */
[----:B------:R1:W-:Y:S01]  /*2170*/  UTMALDG.3D.MULTICAST.2CTA [UR16], [UR14], UR4, desc[UR32] ;  /* 0x000020100e0073b4 */ /* 0x0003e20008211804 */
[----:B------:R-:W-:-:S04]  /*2180*/  UIADD3 UR7, UPT, UPT, UR7, 0x1, URZ ;  /* 0x0000000107077890 */ /* 0x000fc8000fffe0ff */
[----:B------:R-:W-:Y:S01]  /*2190*/  UISETP.NE.AND UP0, UPT, UR7, UR25, UPT ;  /* 0x000000190700728c */ /* 0x000fe2000bf05270 */
[----:B------:R3:W-:Y:S01]  /*21a0*/  UTMALDG.3D.2CTA [UR8], [UR22], desc[UR32] ;  /* 0x00002008160075b4 */ /* 0x0007e20008211000 */
[----:B-1----:R-:W-:-:S07]  /*21b0*/  UMOV UR4, UR6 ;  /* 0x0000000600047c82 */ /* 0x002fce0008000000 */
[----:B---3--:R-:W-:Y:S05]  /*21c0*/  BRA.U UP0, `(.L_x_38) ;  /* 0xfffffffd00487547 */ /* 0x008fea000b83ffff */
.L_x_32:
[C---:B------:R-:W-:Y:S01]  /*21d0*/  LEA R3, R11.reuse, UR13, 0x3 ;  /* 0x0000000d0b037c11 */ /* 0x040fe2000f8e18ff */
[----:B------:R-:W-:Y:S01]  /*21e0*/  NOP ;  /* 0x0000000000007918 */ /* 0x000fe20000000000 */
[----:B-1----:R-:W-:Y:S02]  /*21f0*/  SHF.L.U32 R0, R10, 0x1f, RZ ;  /* 0x0000001f0a007819 */ /* 0x002fe400000006ff */
[----:B------:R-:W-:Y:S02]  /*2200*/  LEA R5, R11, UR13, 0x4 ;  /* 0x0000000d0b057c11 */ /* 0x000fe4000f8e20ff */
[----:B--2-4-:R-:W1:Y:S02]  /*2210*/  SYNCS.PHASECHK.TRANS64.TRYWAIT P0, [R3+URZ+0xa0], R0 ;  /* 0x0000a000030075a7 */ /* 0x014e6400080011ff */
[----:B-1----:R-:W-:Y:S05]  /*2220*/  @!P0 BRA `(.L_x_39) ;  /* 0x0000007c009c8947 */ /* 0x002fea0003800000 */
.L_x_147:
[----:B------:R-:W2:Y:S01]  /*2230*/  LDS.128 R4, [R5+0x130] ;  /* 0x0001300005047984 */ /* 0x000ea20000000c00 */
[----:B------:R-:W-:Y:S01]  /*2240*/  UISETP.GE.AND UP0, UPT, UR45, 0x1, UPT ;  /* 0x000000012d00788c */ /* 0x000fe2000bf06270 */
[----:B------:R-:W-:Y:S01]  /*2250*/  @!PT LDS RZ, [RZ] ;  /* 0x00000000fffff984 */ /* 0x000fe20000000800 */
[----:B------:R-:W-:Y:S01]  /*2260*/  @!PT LDS RZ, [RZ] ;  /* 0x00000000fffff984 */ /* 0x000fe20000000800 */
[----:B------:R-:W-:Y:S01]  /*2270*/  @!PT LDS RZ, [RZ] ;  /* 0x00000000fffff984 */ /* 0x000fe20000000800 */
[----:B------:R-:W-:Y:S01]  /*2280*/  @!PT LDS RZ, [RZ] ;  /* 0x00000000fffff984 */ /* 0x000fe20000000800 */
[----:B------:R3:W-:Y:S06]  /*2290*/  MEMBAR.ALL.CTA ;  /* 0x0000000000007992 */ /* 0x0007ec0000008000 */
[----:B---3--:R-:W3:Y:S01]  /*22a0*/  FENCE.VIEW.ASYNC.S ;  /* 0x00000000000073c6 */ /* 0x008ee20000000000 */
[----:B--2---:R-:W-:-:S13]  /*22b0*/  LOP3.LUT P0, RZ, R6, 0x1, RZ, 0xc0, !PT ;  /* 0x0000000106ff7812 */ /* 0x004fda000780c0ff */
[----:B---3--:R-:W-:Y:S01]  /*22c0*/  VOTEU.ANY UP1, P0 ;  /* 0x0000000000ff7886 */ /* 0x008fe20000020100 */
[----:B------:R-:W-:-:S13]  /*22d0*/  PLOP3.LUT P0, PT, PT, PT, UP1, 0x80, 0x8 ;  /* 0x000000000008781c */ /* 0x000fda0003f0f018 */
[----:B-1----:R-:W-:Y:S02]  /*22e0*/  @P0 LOP3.LUT R0, R5, 0xffff, RZ, 0xc0, !PT ;  /* 0x0000ffff05000812 */ /* 0x002fe400078ec0ff */
[----:B------:R-:W-:Y:S02]  /*22f0*/  @P0 MOV R2, R4 ;  /* 0x0000000400020202 */ /* 0x000fe40000000f00 */
[----:B------:R-:W-:Y:S01]  /*2300*/  @P0 R2UR UR5, R0 ;  /* 0x00000000000502ca */ /* 0x000fe200000e0000 */
[----:B------:R-:W-:Y:S01]  /*2310*/  VIADD R0, R3, 0xb0 ;  /* 0x000000b003007836 */ /* 0x000fe20000000000 */
[----:B------:R-:W-:Y:S02]  /*2320*/  @P0 SHF.R.U32.HI R4, RZ, 0x10, R5 ;  /* 0x00000010ff040819 */ /* 0x000fe40000011605 */
[----:B------:R-:W-:Y:S02]  /*2330*/  @P0 R2UR UR7, R2 ;  /* 0x00000000020702ca */ /* 0x000fe400000e0000 */
[----:B------:R-:W-:-:S02]  /*2340*/  PRMT R0, RZ, 0x654, R0 ;  /* 0x00000654ff007816 */ /* 0x000fc40000000000 */
[----:B------:R-:W-:Y:S02]  /*2350*/  @P0 R2UR UR4, R4 ;  /* 0x00000000040402ca */ /* 0x000fe400000e0000 */
[----:B------:R1:W-:Y:S03]  /*2360*/  SYNCS.ARRIVE.TRANS64.RED.A1T0 RZ, [R0+URZ], RZ ;  /* 0x000000ff00ff79a7 */ /* 0x0003e600081004ff */
[----:B------:R-:W-:-:S04]  /*2370*/  @UP1 UMOV UR31, UR5 ;  /* 0x00000005001f1c82 */ /* 0x000fc80008000000 */
[----:B------:R-:W-:-:S04]  /*2380*/  @UP1 UMOV UR37, UR7 ;  /* 0x0000000700251c82 */ /* 0x000fc80008000000 */
[----:B------:R-:W-:Y:S01]  /*2390*/  @UP1 UMOV UR36, UR4 ;  /* 0x0000000400241c82 */ /* 0x000fe20008000000 */
[----:B------:R-:W-:Y:S05]  /*23a0*/  BRA.U !UP0, `(.L_x_40) ;  /* 0x0000000108d47547 */ /* 0x000fea000b800000 */
[----:B------:R-:W2:Y:S01]  /*23b0*/  LDCU.128 UR16, c[0x0][0xb10] ;  /* 0x00016200ff1077ac */ /* 0x000ea20008000c00 */
[----:B------:R-:W3:Y:S01]  /*23c0*/  LDCU UR12, c[0x0][0xb20] ;  /* 0x00016400ff0c77ac */ /* 0x000ee20008000800 */
[----:B------:R-:W4:Y:S01]  /*23d0*/  LDCU UR20, c[0x0][0xb0c] ;  /* 0x00016180ff1477ac */ /* 0x000f220008000800 */
[----:B------:R-:W1:Y:S01]  /*23e0*/  LDCU.64 UR8, c[0x0][0xb28] ;  /* 0x00016500ff0877ac */ /* 0x000e620008000a00 */
[----:B------:R-:W-:Y:S02]  /*23f0*/  UISETP.NE.AND UP3, UPT, UR45, 0x1, UPT ;  /* 0x000000012d00788c */ /* 0x000fe4000bf65270 */
[----:B--2---:R-:W-:Y:S02]  /*2400*/  UIMAD.WIDE.U32 UR10, UR38, UR19, URZ ;  /* 0x00000013260a72a5 */ /* 0x004fe4000f8e00ff */
[----:B------:R-:W-:Y:S02]  /*2410*/  UIMAD.WIDE.U32 UR4, UR39, UR16, URZ ;  /* 0x00000010270472a5 */ /* 0x000fe4000f8e00ff */
[----:B------:R-:W-:-:S02]  /*2420*/  UISETP.NE.AND UP0, UPT, UR18, 0x1, UPT ;  /* 0x000000011200788c */ /* 0x000fc4000bf05270 */
[----:B------:R-:W-:Y:S01]  /*2430*/  UIMAD.WIDE.U32 UR22, UR31, UR19, URZ ;  /* 0x000000131f1672a5 */ /* 0x000fe2000f8e00ff */
[----:B------:R-:W-:Y:S02]  /*2440*/  UMOV UR10, UR11 ;  /* 0x0000000b000a7c82 */ /* 0x000fe40008000000 */
[----:B------:R-:W-:Y:S01]  /*2450*/  UMOV UR4, UR5 ;  /* 0x0000000500047c82 */ /* 0x000fe20008000000 */
[----:B---3--:R-:W-:Y:S02]  /*2460*/  USHF.R.U32.HI UR10, URZ, UR12, UR10 ;  /* 0x0000000cff0a7299 */ /* 0x008fe4000801160a */
[----:B----4-:R-:W-:Y:S02]  /*2470*/  UISETP.NE.AND UP2, UPT, UR20, 0x1, UPT ;  /* 0x000000011400788c */ /* 0x010fe4000bf45270 */
[----:B------:R-:W-:Y:S02]  /*2480*/  USHF.R.U32.HI UR4, URZ, UR17, UR4 ;  /* 0x00000011ff047299 */ /* 0x000fe40008011604 */
[----:B------:R-:W-:-:S02]  /*2490*/  USEL UR5, UR38, UR10, !UP0 ;  /* 0x0000000a26057287 */ /* 0x000fc4000c000000 */
[----:B------:R-:W-:Y:S02]  /*24a0*/  USEL UR7, UR39, UR4, !UP2 ;  /* 0x0000000427077287 */ /* 0x000fe4000d000000 */
[----:B-1----:R-:W-:Y:S01]  /*24b0*/  UIMAD.WIDE.U32 UR10, UR5, UR8, URZ ;  /* 0x00000008050a72a5 */ /* 0x002fe2000f8e00ff */
[----:B------:R-:W-:Y:S01]  /*24c0*/  UMOV UR4, UR23 ;  /* 0x0000001700047c82 */ /* 0x000fe20008000000 */
[----:B------:R-:W-:Y:S02]  /*24d0*/  UIMAD.WIDE.U32 UR14, UR37, UR16, URZ ;  /* 0x00000010250e72a5 */ /* 0x000fe4000f8e00ff */
[----:B------:R-:W-:-:S03]  /*24e0*/  UIMAD.WIDE.U32 UR22, UR7, UR8, URZ ;  /* 0x00000008071672a5 */ /* 0x000fc6000f8e00ff */
[----:B------:R-:W-:Y:S01]  /*24f0*/  UMOV UR10, UR11 ;  /* 0x0000000b000a7c82 */ /* 0x000fe20008000000 */
[----:B------:R-:W-:Y:S02]  /*2500*/  USHF.R.U32.HI UR4, URZ, UR12, UR4 ;  /* 0x0000000cff047299 */ /* 0x000fe40008011604 */
[----:B------:R-:W-:Y:S01]  /*2510*/  @UP3 USHF.R.U32.HI UR5, URZ, UR9, UR10 ;  /* 0x00000009ff053299 */ /* 0x000fe2000801160a */
[----:B------:R-:W-:Y:S01]  /*2520*/  UMOV UR14, UR15 ;  /* 0x0000000f000e7c82 */ /* 0x000fe20008000000 */
[----:B------:R-:W-:Y:S01]  /*2530*/  UMOV UR22, UR23 ;  /* 0x0000001700167c82 */ /* 0x000fe20008000000 */
[----:B------:R-:W-:Y:S02]  /*2540*/  USHF.R.U32.HI UR17, URZ, UR17, UR14 ;  /* 0x00000011ff117299 */ /* 0x000fe4000801160e */
[----:B------:R-:W-:Y:S02]  /*2550*/  USEL UR4, UR31, UR4, !UP0 ;  /* 0x000000041f047287 */ /* 0x000fe4000c000000 */
[----:B------:R-:W-:-:S02]  /*2560*/  @UP3 USHF.R.U32.HI UR7, URZ, UR9, UR22 ;  /* 0x00000009ff073299 */ /* 0x000fc40008011616 */
[----:B------:R-:W-:Y:S02]  /*2570*/  UIMAD UR10, UR45, UR5, URZ ;  /* 0x000000052d0a72a4 */ /* 0x000fe4000f8e02ff */
[----:B------:R-:W-:Y:S02]  /*2580*/  USEL UR5, UR37, UR17, !UP2 ;  /* 0x0000001125057287 */ /* 0x000fe4000d000000 */
[----:B------:R-:W-:Y:S02]  /*2590*/  UIMAD UR12, UR45, UR7, URZ ;  /* 0x000000072d0c72a4 */ /* 0x000fe4000f8e02ff */
[----:B------:R-:W-:Y:S02]  /*25a0*/  UISETP.GE.AND UP0, UPT, UR4, UR10, UPT ;  /* 0x0000000a0400728c */ /* 0x000fe4000bf06270 */
[----:B------:R-:W-:Y:S02]  /*25b0*/  UIMAD.WIDE.U32 UR10, UR4, UR8, URZ ;  /* 0x00000008040a72a5 */ /* 0x000fe4000f8e00ff */
[----:B------:R-:W-:-:S02]  /*25c0*/  UISETP.GE.OR UP0, UPT, UR5, UR12, UP0 ;  /* 0x0000000c0500728c */ /* 0x000fc40008706670 */
[----:B------:R-:W-:Y:S02]  /*25d0*/  UIMAD.WIDE.U32 UR14, UR5, UR8, URZ ;  /* 0x00000008050e72a5 */ /* 0x000fe4000f8e00ff */
[----:B------:R-:W-:Y:S01]  /*25e0*/  UIADD3 UR12, UPT, UPT, -UR5, URZ, URZ ;  /* 0x000000ff050c7290 */ /* 0x000fe2000fffe1ff */
[----:B------:R-:W-:Y:S01]  /*25f0*/  UMOV UR10, UR11 ;  /* 0x0000000b000a7c82 */ /* 0x000fe20008000000 */
[----:B------:R-:W-:Y:S02]  /*2600*/  UIADD3 UR11, UPT, UPT, -UR4, URZ, URZ ;  /* 0x000000ff040b7290 */ /* 0x000fe4000fffe1ff */
[----:B------:R-:W-:-:S03]  /*2610*/  USHF.R.U32.HI UR10, URZ, UR9, UR10 ;  /* 0x00000009ff0a7299 */ /* 0x000fc6000801160a */
[----:B------:R-:W-:Y:S01]  /*2620*/  @!UP0 UMOV UR8, UR15 ;  /* 0x0000000f00088c82 */ /* 0x000fe20008000000 */
[----:B------:R-:W-:Y:S02]  /*2630*/  UIMAD UR11, UR18, UR11, UR31 ;  /* 0x0000000b120b72a4 */ /* 0x000fe4000f8e021f */
[----:B------:R-:W-:Y:S02]  /*2640*/  USEL UR10, UR4, UR10, !UP3 ;  /* 0x0000000a040a7287 */ /* 0x000fe4000d800000 */
[----:B------:R-:W-:Y:S02]  /*2650*/  @!UP0 USHF.R.U32.HI UR8, URZ, UR9, UR8 ;  /* 0x00000009ff088299 */ /* 0x000fe40008011608 */
[----:B------:R-:W-:Y:S02]  /*2660*/  UIADD3 UR9, UPT, UPT, -UR10, URZ, URZ ;  /* 0x000000ff0a097290 */ /* 0x000fe4000fffe1ff */
[----:B------:R-:W-:Y:S02]  /*2670*/  @!UP0 USEL UR8, UR5, UR8, !UP3 ;  /* 0x0000000805088287 */ /* 0x000fe4000d800000 */
[----:B------:R-:W-:-:S02]  /*2680*/  UIMAD UR9, UR45, UR9, UR4 ;  /* 0x000000092d0972a4 */ /* 0x000fc4000f8e0204 */
[----:B------:R-:W-:Y:S02]  /*2690*/  @!UP0 UIADD3 UR10, UPT, UPT, UR10, -UR8, URZ ;  /* 0x800000080a0a8290 */ /* 0x000fe4000fffe0ff */
[----:B------:R-:W-:Y:S02]  /*26a0*/  @!UP0 UIMAD UR8, UR9, UR7, UR8 ;  /* 0x00000007090882a4 */ /* 0x000fe4000f8e0208 */
[----:B------:R-:W-:Y:S02]  /*26b0*/  @!UP0 UIMAD UR4, UR45, UR10, UR5 ;  /* 0x0000000a2d0482a4 */ /* 0x000fe4000f8e0205 */
[----:B------:R-:W-:Y:S02]  /*26c0*/  UIMAD UR7, UR20, UR12, UR37 ;  /* 0x0000000c140772a4 */ /* 0x000fe4000f8e0225 */
[----:B------:R-:W-:Y:S01]  /*26d0*/  UIMAD UR31, UR4, UR18, UR11 ;  /* 0x00000012041f72a4 */ /* 0x000fe2000f8e020b */
[----:B------:R-:W-:Y:S02]  /*26e0*/  @!UP0 UMOV UR5, UR8 ;  /* 0x0000000800058c82 */ /* 0x000fe40008000000 */
[----:B------:R-:W-:-:S12]  /*26f0*/  UIMAD UR37, UR5, UR20, UR7 ;  /* 0x00000014052572a4 */ /* 0x000fd8000f8e0207 */
.L_x_40:
[----:B------:R-:W2:Y:S02]  /*2700*/  LDCU UR4, c[0x0][0xb30] ;  /* 0x00016600ff0477ac */ /* 0x000ea40008000800 */
[----:B--2---:R-:W-:-:S09]  /*2710*/  UISETP.NE.AND UP0, UPT, UR4, 0x1, UPT ;  /* 0x000000010400788c */ /* 0x004fd2000bf05270 */
[----:B------:R-:W-:Y:S05]  /*2720*/  BRA.U UP0, `(.L_x_41) ;  /* 0x0000000100447547 */ /* 0x000fea000b800000 */
[----:B------:R-:W2:Y:S01]  /*2730*/  LDCU.128 UR16, c[0x0][0xb10] ;  /* 0x00016200ff1077ac */ /* 0x000ea20008000c00 */
[----:B------:R-:W3:Y:S01]  /*2740*/  LDCU UR10, c[0x0][0xb0c] ;  /* 0x00016180ff0a77ac */ /* 0x000ee20008000800 */
[----:B------:R-:W4:Y:S01]  /*2750*/  LDCU UR7, c[0x0][0xb20] ;  /* 0x00016400ff0777ac */ /* 0x000f220008000800 */
[----:B--2---:R-:W-:Y:S02]  /*2760*/  UIMAD.WIDE.U32 UR8, UR37, UR16, URZ ;  /* 0x00000010250872a5 */ /* 0x004fe4000f8e00ff */
[----:B------:R-:W-:Y:S02]  /*2770*/  UIMAD.WIDE.U32 UR4, UR31, UR19, URZ ;  /* 0x000000131f0472a5 */ /* 0x000fe4000f8e00ff */
[----:B---3--:R-:W-:Y:S02]  /*2780*/  UISETP.NE.AND UP2, UPT, UR10, 0x1, UPT ;  /* 0x000000010a00788c */ /* 0x008fe4000bf45270 */
[----:B------:R-:W-:Y:S01]  /*2790*/  UISETP.NE.AND UP0, UPT, UR18, 0x1, UPT ;  /* 0x000000011200788c */ /* 0x000fe2000bf05270 */
[----:B------:R-:W-:-:S02]  /*27a0*/  UMOV UR8, UR9 ;  /* 0x0000000900087c82 */ /* 0x000fc40008000000 */
[----:B------:R-:W-:Y:S01]  /*27b0*/  UMOV UR4, UR5 ;  /* 0x0000000500047c82 */ /* 0x000fe20008000000 */
[----:B------:R-:W-:Y:S02]  /*27c0*/  USHF.R.U32.HI UR17, URZ, UR17, UR8 ;  /* 0x00000011ff117299 */ /* 0x000fe40008011608 */
[----:B----4-:R-:W-:Y:S02]  /*27d0*/  USHF.R.U32.HI UR4, URZ, UR7, UR4 ;  /* 0x00000007ff047299 */ /* 0x010fe40008011604 */
[----:B------:R-:W-:Y:S02]  /*27e0*/  USEL UR5, UR37, UR17, !UP2 ;  /* 0x0000001125057287 */ /* 0x000fe4000d000000 */
[----:B------:R-:W-:-:S04]  /*27f0*/  USEL UR4, UR31, UR4, !UP0 ;  /* 0x000000041f047287 */ /* 0x000fc8000c000000 */
[----:B------:R-:W-:Y:S02]  /*2800*/  UIADD3 UR7, UPT, UPT, UR5, -UR4, URZ ;  /* 0x8000000405077290 */ /* 0x000fe4000fffe0ff */
[----:B------:R-:W-:Y:S02]  /*2810*/  UIADD3 UR4, UPT, UPT, -UR5, UR4, URZ ;  /* 0x0000000405047290 */ /* 0x000fe4000fffe1ff */
[----:B------:R-:W-:Y:S02]  /*2820*/  UIMAD UR31, UR7, UR18, UR31 ;  /* 0x00000012071f72a4 */ /* 0x000fe4000f8e021f */
[----:B------:R-:W-:-:S12]  /*2830*/  UIMAD UR37, UR4, UR10, UR37 ;  /* 0x0000000a042572a4 */ /* 0x000fd8000f8e0225 */
.L_x_41:
[----:B------:R-:W-:Y:S01]  /*2840*/  VIADD R11, R11, 0x1 ;  /* 0x000000010b0b7836 */ /* 0x000fe20000000000 */
[----:B------:R-:W-:Y:S01]  /*2850*/  R2UR UR4, R88 ;  /* 0x00000000580472ca */ /* 0x000fe200000e0000 */
[----:B------:R-:W-:Y:S01]  /*2860*/  UIADD3 UR32, UPT, UPT, UR31, UR59, URZ ;  /* 0x0000003b1f207290 */ /* 0x000fe2000fffe0ff */
[----:B------:R-:W-:Y:S02]  /*2870*/  PLOP3.LUT P1, PT, PT, PT, PT, 0x80, 0x8 ;  /* 0x000000000008781c */ /* 0x000fe40003f2f070 */
[----:B------:R-:W-:-:S04]  /*2880*/  ISETP.NE.AND P0, PT, R11, 0x2, PT ;  /* 0x000000020b00780c */ /* 0x000fc80003f05270 */
[----:B------:R-:W-:Y:S02]  /*2890*/  SEL R3, RZ, 0x1, P0 ;  /* 0x00000001ff037807 */ /* 0x000fe40000000000 */
[----:B------:R-:W-:Y:S02]  /*28a0*/  SEL R11, R11, RZ, P0 ;  /* 0x000000ff0b0b7207 */ /* 0x000fe40000000000 */
[----:B------:R-:W-:Y:S01]  /*28b0*/  LOP3.LUT R10, R10, R3, RZ, 0x3c, !PT ;  /* 0x000000030a0a7212 */ /* 0x000fe200078e3cff */
[----:B------:R-:W-:Y:S01]  /*28c0*/  UIADD3 UR20, UPT, UPT, UR37, UR4, URZ ;  /* 0x0000000425147290 */ /* 0x000fe2000fffe0ff */
[----:B------:R-:W-:Y:S11]  /*28d0*/  BRA.U UP1, `(.L_x_42) ;  /* 0xfffffff101447547 */ /* 0x000ff6000b83ffff */
[----:B------:R-:W-:Y:S01]  /*28e0*/  UIADD3 UR13, UPT, UPT, UR13, 0x28, URZ ;  /* 0x000000280d0d7890 */ /* 0x000fe2000fffe0ff */
[----:B------:R-:W-:-:S03]  /*28f0*/  SHF.L.U32 R3, R12, 0x1f, RZ ;  /* 0x0000001f0c037819 */ /* 0x000fc600000006ff */
[----:B------:R-:W-:-:S09]  /*2900*/  ULEA UR4, UR6, UR13, 0x3 ;  /* 0x0000000d06047291 */ /* 0x000fd2000f8e18ff */
[----:B------:R-:W2:Y:S02]  /*2910*/  SYNCS.PHASECHK.TRANS64.TRYWAIT P0, [UR4], R3 ;  /* 0x00000003ff0075a7 */ /* 0x000ea40008001104 */
[----:B--2---:R-:W-:Y:S05]  /*2920*/  @!P0 BRA `(.L_x_43) ;  /* 0x0000007400f08947 */ /* 0x004fea0003800000 */
.L_x_149:
[----:B------:R-:W-:-:S04]  /*2930*/  UIADD3 UR4, UPT, UPT, UR6, 0x1, URZ ;  /* 0x0000000106047890 */ /* 0x000fc8000fffe0ff */
[----:B------:R-:W-:-:S04]  /*2940*/  UISETP.NE.AND UP0, UPT, UR4, 0x5, UPT ;  /* 0x000000050400788c */ /* 0x000fc8000bf05270 */
[----:B------:R-:W-:Y:S02]  /*2950*/  USEL UR6, URZ, 0x1, UP0 ;  /* 0x00000001ff067887 */ /* 0x000fe40008000000 */
[----:B------:R-:W-:-:S04]  /*2960*/  USEL UR4, UR4, URZ, UP0 ;  /* 0x000000ff04047287 */ /* 0x000fc80008000000 */
[----:B------:R-:W-:Y:S01]  /*2970*/  ULEA UR5, UR4, UR13, 0x3 ;  /* 0x0000000d04057291 */ /* 0x000fe2000f8e18ff */
[----:B------:R-:W-:-:S04]  /*2980*/  LOP3.LUT R2, R12, UR6, RZ, 0x3c, !PT ;  /* 0x000000060c027c12 */ /* 0x000fc8000f8e3cff */
[----:B-1----:R-:W-:-:S04]  /*2990*/  SHF.L.U32 R3, R2, 0x1f, RZ ;  /* 0x0000001f02037819 */ /* 0x002fc800000006ff */
[----:B------:R-:W1:Y:S02]  /*29a0*/  SYNCS.PHASECHK.TRANS64.TRYWAIT P0, [UR5], R3 ;  /* 0x00000003ff0075a7 */ /* 0x000e640008001105 */
[----:B-1----:R-:W-:Y:S05]  /*29b0*/  @!P0 BRA `(.L_x_44) ;  /* 0x0000007400e48947 */ /* 0x002fea0003800000 */
.L_x_151:
        /* <DEDUP_REMOVED lines=9> */
.L_x_153:
        /* <DEDUP_REMOVED lines=9> */
.L_x_155:
[----:B------:R-:W-:-:S04]  /*2ae0*/  UIADD3 UR4, UPT, UPT, UR4, 0x1, URZ ;  /* 0x0000000104047890 */ /* 0x000fc8000fffe0ff */
[----:B------:R-:W-:-:S04]  /*2af0*/  UISETP.NE.AND UP0, UPT, UR4, 0x5, UPT ;  /* 0x000000050400788c */ /* 0x000fc8000bf05270 */
[----:B------:R-:W-:Y:S02]  /*2b00*/  USEL UR5, URZ, 0x1, UP0 ;  /* 0x00000001ff057887 */ /* 0x000fe40008000000 */
[----:B------:R-:W-:-:S04]  /*2b10*/  USEL UR4, UR4, URZ, UP0 ;  /* 0x000000ff04047287 */ /* 0x000fc80008000000 */
[----:B------:R-:W-:Y:S01]  /*2b20*/  ULEA UR4, UR4, UR13, 0x3 ;  /* 0x0000000d04047291 */ /* 0x000fe2000f8e18ff */
[----:B-1----:R-:W-:-:S04]  /*2b30*/  LOP3.LUT R3, R2, UR5, RZ, 0x3c, !PT ;  /* 0x0000000502037c12 */ /* 0x002fc8000f8e3cff */
[----:B------:R-:W-:Y:S01]  /*2b40*/  SHF.L.U32 R3, R3, 0x1f, RZ ;  /* 0x0000001f03037819 */ /* 0x000fe200000006ff */
[----:B------:R-:W-:-:S07]  /*2b50*/  IMAD.U32 R0, RZ, RZ, UR4 ;  /* 0x00000004ff007e24 */ /* 0x000fce000f8e00ff */
.L_x_47:
[----:B-1----:R1:W2:Y:S02]  /*2b60*/  SYNCS.PHASECHK.TRANS64.TRYWAIT P0, [R0+URZ], R3 ;  /* 0x00000003000075a7 */ /* 0x0022a400080011ff */
[----:B--2---:R-:W-:Y:S05]  /*2b70*/  @!P0 NANOSLEEP.SYNCS 0x989680 ;  /* 0x009896800000895d */ /* 0x004fea0003900000 */
[----:B------:R-:W2:Y:S02]  /*2b80*/  @!P0 SYNCS.PHASECHK.TRANS64 P0, [R0+URZ], R3 ;  /* 0x00000003000085a7 */ /* 0x000ea400080010ff */
[----:B--2---:R-:W-:Y:S05]  /*2b90*/  @P0 EXIT ;  /* 0x000000000000094d */ /* 0x004fea0003800000 */
[----:B------:R-:W-:Y:S05]  /*2ba0*/  BRA `(.L_x_47) ;  /* 0xfffffffc00ec7947 */ /* 0x000fea000383ffff */
.L_x_22:
[----:B------:R-:W-:-:S04]  /*2bb0*/  UISETP.NE.AND UP0, UPT, UR58, URZ, UPT ;  /* 0x000000ff3a00728c */ /* 0x000fc8000bf05270 */
[----:B------:R-:W-:-:S09]  /*2bc0*/  UISETP.NE.OR UP0, UPT, UR13, 0x1, UP0 ;  /* 0x000000010d00788c */ /* 0x000fd20008705670 */
[----:B------:R-:W-:Y:S05]  /*2bd0*/  BRA.U UP0, `(.L_x_48) ;  /* 0x0000000500487547 */ /* 0x000fea000b800000 */
[----:B------:R-:W-:Y:S01]  /*2be0*/  ISETP.GE.U32.AND P2, PT, R0, 0x4, PT ;  /* 0x000000040000780c */ /* 0x000fe20003f46070 */
[----:B------:R-:W-:Y:S01]  /*2bf0*/  IMAD.MOV.U32 R12, RZ, RZ, 0x1 ;  /* 0x00000001ff0c7424 */ /* 0x000fe200078e00ff */
[----:B------:R-:W-:Y:S02]  /*2c00*/  CS2R R10, SRZ ;  /* 0x00000000000a7805 */ /* 0x000fe4000001ff00 */
[----:B------:R-:W-:Y:S01]  /*2c10*/  CS2R R8, SRZ ;  /* 0x0000000000087805 */ /* 0x000fe2000001ff00 */
[----:B------:R-:W-:Y:S01]  /*2c20*/  UMOV UR4, 0x400 ;  /* 0x0000040000047882 */ /* 0x000fe20000000000 */
[----:B------:R-:W-:Y:S01]  /*2c30*/  UMOV UR5, URZ ;  /* 0x000000ff00057c82 */ /* 0x000fe20008000000 */
[----:B------:R-:W-:-:S12]  /*2c40*/  ULEA UR6, UR58, UR4, 0x18 ;  /* 0x000000043a067291 */ /* 0x000fd8000f8ec0ff */
.L_x_52:
[----:B------:R-:W-:Y:S02]  /*2c50*/  LEA R2, R8, UR6, 0x3 ;  /* 0x0000000608027c11 */ /* 0x000fe4000f8e18ff */
[----:B------:R-:W-:-:S03]  /*2c60*/  SHF.L.U32 R5, R9, 0x1f, RZ ;  /* 0x0000001f09057819 */ /* 0x000fc600000006ff */
[----:B------:R-:W-:Y:S01]  /*2c70*/  VIADD R4, R2, 0x110 ;  /* 0x0000011002047836 */ /* 0x000fe20000000000 */
[----:B------:R-:W1:Y:S02]  /*2c80*/  SYNCS.PHASECHK.TRANS64.TRYWAIT P0, [R2+URZ+0x100], R5 ;  /* 0x00010005020075a7 */ /* 0x000e6400080011ff */
[----:B-1----:R-:W-:Y:S05]  /*2c90*/  @!P0 BRA `(.L_x_49) ;  /* 0x0000007400748947 */ /* 0x002fea0003800000 */
.L_x_156:
[----:B------:R-:W-:Y:S01]  /*2ca0*/  ULEA UR4, UR5, UR6, 0x3 ;  /* 0x0000000605047291 */ /* 0x000fe2000f8e18ff */
[----:B------:R-:W-:Y:S02]  /*2cb0*/  PRMT R4, RZ, 0x654, R4 ;  /* 0x00000654ff047816 */ /* 0x000fe40000000004 */
[----:B-1----:R-:W-:Y:S01]  /*2cc0*/  SHF.L.U32 R5, R12, 0x1f, RZ ;  /* 0x0000001f0c057819 */ /* 0x002fe200000006ff */
[----:B------:R-:W-:Y:S01]  /*2cd0*/  UIADD3 UR7, UPT, UPT, UR4, 0xa0, URZ ;  /* 0x000000a004077890 */ /* 0x000fe2000fffe0ff */
[----:B------:R1:W-:Y:S05]  /*2ce0*/  SYNCS.ARRIVE.TRANS64.RED.A1T0 RZ, [R4+URZ], RZ ;  /* 0x000000ff04ff79a7 */ /* 0x0003ea00081004ff */
[----:B------:R-:W-:Y:S01]  /*2cf0*/  IMAD.U32 R7, RZ, RZ, UR7 ;  /* 0x00000007ff077e24 */ /* 0x000fe2000f8e00ff */
[----:B------:R-:W2:Y:S04]  /*2d00*/  SYNCS.PHASECHK.TRANS64.TRYWAIT P0, [UR4+0xb0], R5 ;  /* 0x0000b005ff0075a7 */ /* 0x000ea80008001104 */
[----:B------:R-:W-:Y:S01]  /*2d10*/  PRMT R6, R0, 0x654, R7 ;  /* 0x0000065400067816 */ /* 0x000fe20000000007 */
[----:B-1----:R-:W-:Y:S01]  /*2d20*/  @!P2 IMAD.MOV.U32 R4, RZ, RZ, 0x10 ;  /* 0x00000010ff04a424 */ /* 0x002fe200078e00ff */
[----:B--2---:R-:W-:Y:S06]  /*2d30*/  @!P0 BRA `(.L_x_50) ;  /* 0x0000007400608947 */ /* 0x004fec0003800000 */
.L_x_158:
[----:B------:R-:W-:Y:S01]  /*2d40*/  ULEA UR8, UR5, UR6, 0x4 ;  /* 0x0000000605087291 */ /* 0x000fe2000f8e20ff */
[----:B------:R-:W-:Y:S01]  /*2d50*/  SEL R3, R6, R3, !P2 ;  /* 0x0000000306037207 */ /* 0x000fe20005000000 */
[----:B------:R-:W-:Y:S01]  /*2d60*/  UIADD3 UR9, UPT, UPT, UR4, 0xa0, URZ ;  /* 0x000000a004097890 */ /* 0x000fe2000fffe0ff */
[----:B-1----:R-:W-:Y:S01]  /*2d70*/  LEA R2, R11, UR6, 0x3 ;  /* 0x000000060b027c11 */ /* 0x002fe2000f8e18ff */
[----:B------:R-:W-:Y:S01]  /*2d80*/  UIADD3 UR8, UPT, UPT, UR8, 0x130, URZ ;  /* 0x0000013008087890 */ /* 0x000fe2000fffe0ff */
[----:B------:R-:W-:Y:S01]  /*2d90*/  SHF.L.U32 R5, R10, 0x1f, RZ ;  /* 0x0000001f0a057819 */ /* 0x000fe200000006ff */
[----:B------:R1:W-:Y:S01]  /*2da0*/  @!P2 SYNCS.ARRIVE.TRANS64.RED RZ, [R3+URZ], R4 ;  /* 0x0000000403ffa9a7 */ /* 0x0003e200080004ff */
[----:B------:R-:W-:Y:S01]  /*2db0*/  UIADD3 UR4, UPT, UPT, UR5, 0x1, URZ ;  /* 0x0000000105047890 */ /* 0x000fe2000fffe0ff */
[----:B------:R-:W-:-:S03]  /*2dc0*/  VIADD R8, R8, 0x1 ;  /* 0x0000000108087836 */ /* 0x000fc60000000000 */
[----:B------:R-:W-:Y:S02]  /*2dd0*/  UISETP.NE.AND UP0, UPT, UR4, 0x2, UPT ;  /* 0x000000020400788c */ /* 0x000fe4000bf05270 */
[----:B------:R-:W-:Y:S06]  /*2de0*/  UGETNEXTWORKID.BROADCAST [UR8], [UR9] ;  /* 0x00000000080073ca */ /* 0x000fec0008000100 */
[----:B------:R-:W-:Y:S01]  /*2df0*/  USEL UR7, URZ, 0x1, UP0 ;  /* 0x00000001ff077887 */ /* 0x000fe20008000000 */
[----:B------:R-:W-:Y:S01]  /*2e00*/  ISETP.NE.AND P0, PT, R8, 0x2, PT ;  /* 0x000000020800780c */ /* 0x000fe20003f05270 */
[----:B------:R-:W-:Y:S01]  /*2e10*/  USEL UR5, UR4, URZ, UP0 ;  /* 0x000000ff04057287 */ /* 0x000fe20008000000 */
[----:B------:R-:W2:Y:S03]  /*2e20*/  SYNCS.PHASECHK.TRANS64.TRYWAIT P1, [R2+URZ+0xa0], R5 ;  /* 0x0000a005020075a7 */ /* 0x000ea600080211ff */
[----:B------:R-:W-:Y:S01]  /*2e30*/  LOP3.LUT R12, R12, UR7, RZ, 0x3c, !PT ;  /* 0x000000070c0c7c12 */ /* 0x000fe2000f8e3cff */
[----:B-12---:R-:W-:Y:S07]  /*2e40*/  @!P1 BRA `(.L_x_51) ;  /* 0x0000007400349947 */ /* 0x006fee0003800000 */
.L_x_159:
[C---:B------:R-:W-:Y:S01]  /*2e50*/  LEA R4, R11.reuse, UR6, 0x4 ;  /* 0x000000060b047c11 */ /* 0x040fe2000f8e20ff */
[----:B-1----:R-:W-:Y:S01]  /*2e60*/  VIADD R2, R2, 0xb0 ;  /* 0x000000b002027836 */ /* 0x002fe20000000000 */
[----:B------:R-:W-:Y:S01]  /*2e70*/  SEL R8, R8, RZ, P0 ;  /* 0x000000ff08087207 */ /* 0x000fe20000000000 */
[----:B------:R-:W-:-:S03]  /*2e80*/  VIADD R11, R11, 0x1 ;  /* 0x000000010b0b7836 */ /* 0x000fc60000000000 */
[----:B------:R-:W1:Y:S01]  /*2e90*/  LDS.128 R4, [R4+0x130] ;  /* 0x0001300004047984 */ /* 0x000e620000000c00 */
[----:B------:R-:W-:Y:S02]  /*2ea0*/  PRMT R2, RZ, 0x654, R2 ;  /* 0x00000654ff027816 */ /* 0x000fe40000000002 */
[C---:B------:R-:W-:Y:S01]  /*2eb0*/  ISETP.NE.AND P1, PT, R11.reuse, 0x2, PT ;  /* 0x000000020b00780c */ /* 0x040fe20003f25270 */
[----:B------:R-:W-:Y:S01]  /*2ec0*/  @!PT LDS RZ, [RZ] ;  /* 0x00000000fffff984 */ /* 0x000fe20000000800 */
[----:B------:R-:W-:Y:S01]  /*2ed0*/  @!PT LDS RZ, [RZ] ;  /* 0x00000000fffff984 */ /* 0x000fe20000000800 */
[----:B------:R-:W-:Y:S01]  /*2ee0*/  @!PT LDS RZ, [RZ] ;  /* 0x00000000fffff984 */ /* 0x000fe20000000800 */
[----:B------:R-:W-:Y:S01]  /*2ef0*/  @!PT LDS RZ, [RZ] ;  /* 0x00000000fffff984 */ /* 0x000fe20000000800 */
[----:B------:R2:W-:Y:S06]  /*2f00*/  MEMBAR.ALL.CTA ;  /* 0x0000000000007992 */ /* 0x0005ec0000008000 */
[----:B--2---:R-:W2:Y:S01]  /*2f10*/  FENCE.VIEW.ASYNC.S ;  /* 0x00000000000073c6 */ /* 0x004ea20000000000 */
[----:B------:R-:W-:Y:S01]  /*2f20*/  SEL R11, R11, RZ, P1 ;  /* 0x000000ff0b0b7207 */ /* 0x000fe20000800000 */
[----:B--2---:R2:W-:Y:S01]  /*2f30*/  SYNCS.ARRIVE.TRANS64.RED.A1T0 RZ, [R2+URZ], RZ ;  /* 0x000000ff02ff79a7 */ /* 0x0045e200081004ff */
[----:B-1----:R-:W-:-:S02]  /*2f40*/  LOP3.LUT P3, RZ, R6, 0x1, RZ, 0xc0, !PT ;  /* 0x0000000106ff7812 */ /* 0x002fc4000786c0ff */
[----:B------:R-:W-:-:S04]  /*2f50*/  SEL R5, RZ, 0x1, P1 ;  /* 0x00000001ff057807 */ /* 0x000fc80000800000 */
[----:B------:R-:W-:Y:S02]  /*2f60*/  LOP3.LUT R10, R10, R5, RZ, 0x3c, !PT ;  /* 0x000000050a0a7212 */ /* 0x000fe400078e3cff */
[----:B--2---:R-:W-:-:S04]  /*2f70*/  SEL R2, RZ, 0x1, P0 ;  /* 0x00000001ff027807 */ /* 0x004fc80000000000 */
[----:B------:R-:W-:Y:S01]  /*2f80*/  LOP3.LUT R9, R9, R2, RZ, 0x3c, !PT ;  /* 0x0000000209097212 */ /* 0x000fe200078e3cff */
[----:B------:R-:W-:Y:S06]  /*2f90*/  @P3 BRA `(.L_x_52) ;  /* 0xfffffffc002c3947 */ /* 0x000fec000383ffff */
[----:B------:R-:W-:Y:S01]  /*2fa0*/  ULEA UR4, UR5, UR6, 0x3 ;  /* 0x0000000605047291 */ /* 0x000fe2000f8e18ff */
[----:B------:R-:W-:-:S08]  /*2fb0*/  SHF.L.U32 R3, R12, 0x1f, RZ ;  /* 0x0000001f0c037819 */ /* 0x000fd000000006ff */
[----:B------:R-:W1:Y:S02]  /*2fc0*/  SYNCS.PHASECHK.TRANS64 P0, [UR4+0xb0], R3 ;  /* 0x0000b003ff0075a7 */ /* 0x000e640008001004 */
[----:B-1----:R-:W-:Y:S05]  /*2fd0*/  @P0 BRA `(.L_x_53) ;  /* 0x0000000000080947 */ /* 0x002fea0003800000 */
[----:B------:R-:W1:Y:S02]  /*2fe0*/  SYNCS.PHASECHK.TRANS64.TRYWAIT P0, [UR4+0xb0], R3 ;  /* 0x0000b003ff0075a7 */ /* 0x000e640008001104 */
[----:B-1----:R-:W-:Y:S05]  /*2ff0*/  @!P0 BRA `(.L_x_54) ;  /* 0x0000007000dc8947 */ /* 0x002fea0003800000 */
.L_x_53:
[----:B------:R-:W-:-:S04]  /*3000*/  UIADD3 UR7, UPT, UPT, UR5, 0x1, URZ ;  /* 0x0000000105077890 */ /* 0x000fc8000fffe0ff */
[----:B------:R-:W-:-:S04]  /*3010*/  UISETP.NE.AND UP0, UPT, UR7, 0x2, UPT ;  /* 0x000000020700788c */ /* 0x000fc8000bf05270 */
[----:B------:R-:W-:Y:S02]  /*3020*/  USEL UR8, URZ, 0x1, UP0 ;  /* 0x00000001ff087887 */ /* 0x000fe40008000000 */
[----:B------:R-:W-:-:S04]  /*3030*/  USEL UR7, UR7, URZ, UP0 ;  /* 0x000000ff07077287 */ /* 0x000fc80008000000 */
[----:B------:R-:W-:Y:S01]  /*3040*/  ULEA UR7, UR7, UR6, 0x3 ;  /* 0x0000000607077291 */ /* 0x000fe2000f8e18ff */
[----:B-1----:R-:W-:-:S04]  /*3050*/  LOP3.LUT R3, R12, UR8, RZ, 0x3c, !PT ;  /* 0x000000080c037c12 */ /* 0x002fc8000f8e3cff */
[----:B------:R-:W-:-:S04]  /*3060*/  SHF.L.U32 R0, R3, 0x1f, RZ ;  /* 0x0000001f03007819 */ /* 0x000fc800000006ff */
[----:B------:R-:W1:Y:S02]  /*3070*/  SYNCS.PHASECHK.TRANS64 P0, [UR7+0xb0], R0 ;  /* 0x0000b000ff0075a7 */ /* 0x000e640008001007 */
[----:B-1----:R-:W-:Y:S05]  /*3080*/  @P0 EXIT ;  /* 0x000000000000094d */ /* 0x002fea0003800000 */
[----:B------:R-:W-:Y:S02]  /*3090*/  SHF.L.U32 R3, R3, 0x1f, RZ ;  /* 0x0000001f03037819 */ /* 0x000fe400000006ff */
[----:B------:R-:W-:-:S07]  /*30a0*/  MOV R0, UR7 ;  /* 0x0000000700007c02 */ /* 0x000fce0008000f00 */
.L_x_55:
[----:B-1----:R1:W2:Y:S02]  /*30b0*/  SYNCS.PHASECHK.TRANS64.TRYWAIT P0, [R0+URZ+0xb0], R3 ;  /* 0x0000b003000075a7 */ /* 0x0022a400080011ff */
[----:B--2---:R-:W-:Y:S05]  /*30c0*/  @!P0 NANOSLEEP.SYNCS 0x989680 ;  /* 0x009896800000895d */ /* 0x004fea0003900000 */
[----:B------:R-:W2:Y:S02]  /*30d0*/  @!P0 SYNCS.PHASECHK.TRANS64 P0, [R0+URZ+0xb0], R3 ;  /* 0x0000b003000085a7 */ /* 0x000ea400080010ff */
[----:B--2---:R-:W-:Y:S05]  /*30e0*/  @P0 EXIT ;  /* 0x000000000000094d */ /* 0x004fea0003800000 */
[----:B------:R-:W-:Y:S05]  /*30f0*/  BRA `(.L_x_55) ;  /* 0xfffffffc00ec7947 */ /* 0x000fea000383ffff */
.L_x_48:
[----:B------:R-:W-:Y:S05]  /*3100*/  BRA.U UP4, `(.L_x_56) ;  /* 0x0000001104d87547 */ /* 0x000fea000b800000 */
[----:B------:R-:W-:Y:S01]  /*3110*/  UMOV UR4, 0x40 ;  /* 0x0000004000047882 */ /* 0x000fe20000000000 */
[----:B------:R-:W-:Y:S01]  /*3120*/  NOP ;  /* 0x0000000000007918 */ /* 0x000fe20000000000 */
[----:B------:R-:W-:Y:S01]  /*3130*/  ULEA UR5, UR58, UR4, 0x18 ;  /* 0x000000043a057291 */ /* 0x000fe2000f8ec0ff */
[----:B------:R-:W-:Y:S02]  /*3140*/  UMOV UR6, 0x400 ;  /* 0x0000040000067882 */ /* 0x000fe40000000000 */
[----:B------:R-:W-:-:S06]  /*3150*/  ULEA UR6, UR58, UR6, 0x18 ;  /* 0x000000063a067291 */ /* 0x000fcc000f8ec0ff */
[----:B------:R-:W1:Y:S02]  /*3160*/  LDS.U8 R0, [UR5+0x1c] ;  /* 0x00001c05ff007984 */ /* 0x000e640008000000 */
[----:B-1----:R-:W-:-:S13]  /*3170*/  ISETP.NE.AND P0, PT, R0, RZ, PT ;  /* 0x000000ff0000720c */ /* 0x002fda0003f05270 */
[----:B------:R-:W-:Y:S05]  /*3180*/  @P0 BRA `(.L_x_57) ;  /* 0x0000000400080947 */ /* 0x000fea0003800000 */
[----:B------:R-:W-:Y:S02]  /*3190*/  UISETP.NE.U32.AND UP1, UPT, UR47, 0x1, UPT ;  /* 0x000000012f00788c */ /* 0x000fe4000bf25070 */
[----:B------:R-:W-:-:S07]  /*31a0*/  UIADD3 UR7, UPT, UPT, UR5, 0x8, URZ ;  /* 0x0000000805077890 */ /* 0x000fce000fffe0ff */
[----:B------:R-:W-:Y:S05]  /*31b0*/  BRA.U !UP1, `(.L_x_58) ;  /* 0x00000001099c7547 */ /* 0x000fea000b800000 */
[----:B------:R-:W-:Y:S01]  /*31c0*/  ELECT P0, URZ, PT ;  /* 0x0000000000ff782f */ /* 0x000fe20003800000 */
[----:B------:R-:W-:-:S12]  /*31d0*/  BSSY B0, `(.L_x_58) ;  /* 0x0000025000007945 */ /* 0x000fd80003800000 */
[----:B------:R-:W-:Y:S05]  /*31e0*/  @!P0 BRA `(.L_x_59) ;  /* 0x00000000008c8947 */ /* 0x000fea0003800000 */
[----:B------:R-:W-:-:S05]  /*31f0*/  UMOV UR4, 0x10 ;  /* 0x0000001000047882 */ /* 0x000fca0000000000 */
[----:B------:R-:W-:Y:S04]  /*3200*/  DEPBAR.LE SB1, 0x36 ;  /* 0x00009d800000791a */ /* 0x000fe80000000000 */
[----:B------:R-:W1:Y:S02]  /*3210*/  UTCATOMSWS.2CTA.FIND_AND_SET.ALIGN UP0, UR4, UR4 ;  /* 0x00000004000475e3 */ /* 0x000e640008200800 */
[----:B-1----:R-:W-:Y:S01]  /*3220*/  MOV R11, UR4 ;  /* 0x00000004000b7c02 */ /* 0x002fe20008000f00 */
[----:B------:R-:W-:Y:S06]  /*3230*/  BRA.U UP0, `(.L_x_60) ;  /* 0x0000000100187547 */ /* 0x000fec000b800000 */
.L_x_61:
[----:B------:R-:W-:Y:S05]  /*3240*/  NANOSLEEP 0x64 ;  /* 0x000000640000795d */ /* 0x000fea0003800000 */
[----:B------:R-:W-:-:S05]  /*3250*/  UMOV UR4, 0x10 ;  /* 0x0000001000047882 */ /* 0x000fca0000000000 */
[----:B------:R-:W-:Y:S04]  /*3260*/  DEPBAR.LE SB1, 0x36 ;  /* 0x00009d800000791a */ /* 0x000fe80000000000 */
[----:B------:R-:W1:Y:S02]  /*3270*/  UTCATOMSWS.2CTA.FIND_AND_SET.ALIGN UP0, UR4, UR4 ;  /* 0x00000004000475e3 */ /* 0x000e640008200800 */
[----:B-1----:R-:W-:Y:S01]  /*3280*/  MOV R11, UR4 ;  /* 0x00000004000b7c02 */ /* 0x002fe20008000f00 */
[----:B------:R-:W-:Y:S05]  /*3290*/  BRA.U !UP0, `(.L_x_61) ;  /* 0xfffffffd08e87547 */ /* 0x000fea000b83ffff */
.L_x_60:
[----:B------:R-:W1:Y:S01]  /*32a0*/  LDS R7, [UR5+0x10] ;  /* 0x00001005ff077984 */ /* 0x000e620008000800 */
[----:B------:R-:W-:Y:S01]  /*32b0*/  IMAD.U32 R5, RZ, RZ, UR6 ;  /* 0x00000006ff057e24 */ /* 0x000fe2000f8e00ff */
[----:B------:R-:W-:-:S03]  /*32c0*/  MOV R4, UR46 ;  /* 0x0000002e00047c02 */ /* 0x000fc60008000f00 */
[----:B------:R-:W-:Y:S01]  /*32d0*/  VIADD R5, R5, 0x150 ;  /* 0x0000015005057836 */ /* 0x000fe20000000000 */
[----:B-1----:R-:W-:-:S04]  /*32e0*/  SHF.L.U32 R7, R7, 0x1f, RZ ;  /* 0x0000001f07077819 */ /* 0x002fc800000006ff */
[----:B------:R-:W1:Y:S02]  /*32f0*/  SYNCS.PHASECHK.TRANS64.TRYWAIT P0, [UR5+0x8], R7 ;  /* 0x00000807ff0075a7 */ /* 0x000e640008001105 */
[----:B-1----:R-:W-:Y:S05]  /*3300*/  @P0 BRA `(.L_x_62) ;  /* 0x0000000000080947 */ /* 0x002fea0003800000 */
[----:B------:R-:W1:Y:S02]  /*3310*/  SYNCS.PHASECHK.TRANS64.TRYWAIT P0, [UR5+0x8], R7 ;  /* 0x00000807ff0075a7 */ /* 0x000e640008001105 */
[----:B-1----:R-:W-:Y:S05]  /*3320*/  @!P0 BRA `(.L_x_63) ;  /* 0x0000007000288947 */ /* 0x002fea0003800000 */
.L_x_62:
[----:B-1----:R-:W-:Y:S01]  /*3330*/  HFMA2 R0, -RZ, RZ, 0, 5.9604644775390625e-08 ;  /* 0x00000001ff007431 */ /* 0x002fe200000001ff */
[----:B------:R-:W-:Y:S01]  /*3340*/  UPRMT UR4, UR46, 0x654, UR7 ;  /* 0x000006542e047896 */ /* 0x000fe20008000007 */
[----:B------:R-:W-:Y:S01]  /*3350*/  IMAD.MOV.U32 R8, RZ, RZ, 0xffff ;  /* 0x0000ffffff087424 */ /* 0x000fe200078e00ff */
[----:B------:R-:W-:Y:S01]  /*3360*/  PRMT R4, R4, 0x654, R5 ;  /* 0x0000065404047816 */ /* 0x000fe20000000005 */
[----:B------:R-:W-:Y:S02]  /*3370*/  IMAD.MOV.U32 R6, RZ, RZ, 0x4 ;  /* 0x00000004ff067424 */ /* 0x000fe400078e00ff */
[----:B------:R-:W-:Y:S01]  /*3380*/  IMAD.SHL.U32 R9, R11, 0x20, RZ ;  /* 0x000000200b097824 */ /* 0x000fe200078e00ff */
[----:B------:R-:W-:Y:S02]  /*3390*/  MOV R5, UR4 ;  /* 0x0000000400057c02 */ /* 0x000fe40008000f00 */
[-C--:B------:R-:W-:Y:S01]  /*33a0*/  SHF.L.U32 R8, R8, R11.reuse, RZ ;  /* 0x0000000b08087219 */ /* 0x080fe200000006ff */
[----:B------:R1:W-:Y:S01]  /*33b0*/  SYNCS.ARRIVE.TRANS64.RED RZ, [UR4], R6 ;  /* 0x00000006ffff79a7 */ /* 0x0003e20008000404 */
[----:B------:R-:W-:Y:S01]  /*33c0*/  SHF.L.U32 R7, R0, R11, RZ ;  /* 0x0000000b00077219 */ /* 0x000fe200000006ff */
[----:B------:R1:W-:Y:S04]  /*33d0*/  STS [UR6+0x150], R9 ;  /* 0x00015009ff007988 */ /* 0x0003e80008000806 */
[----:B------:R1:W-:Y:S04]  /*33e0*/  STAS [R4.64], R11 ;  /* 0x0000000b04007dbd */ /* 0x0003e8000c0008ff */
[----:B------:R1:W-:Y:S04]  /*33f0*/  ATOMS.OR RZ, [UR5+0x14], R8 ;  /* 0x00001408ffff798c */ /* 0x0003e8000b000005 */
[----:B------:R1:W-:Y:S04]  /*3400*/  ATOMS.OR RZ, [UR5+0x18], R7 ;  /* 0x00001807ffff798c */ /* 0x0003e8000b000005 */
[----:B------:R1:W-:Y:S02]  /*3410*/  ATOMS.XOR RZ, [UR5+0x10], R0 ;  /* 0x00001000ffff798c */ /* 0x0003e4000b800005 */
.L_x_59:
[----:B------:R-:W-:Y:S05]  /*3420*/  BSYNC B0 ;  /* 0x0000000000007941 */ /* 0x000fea0003800000 */
.L_x_58:
[----:B------:R-:W-:Y:S05]  /*3430*/  BRA.U UP1, `(.L_x_64) ;  /* 0x00000001016c7547 */ /* 0x000fea000b800000 */
[----:B------:R-:W-:-:S03]  /*3440*/  UMOV UR4, 0xffffffff ;  /* 0xffffffff00047882 */ /* 0x000fc60000000000 */
[----:B------:R-:W-:Y:S05]  /*3450*/  BRA.DIV UR4, `(.L_x_65) ;  /* 0x0000006e04f47947 */ /* 0x000fea000b800000 */
[----:B------:R-:W-:-:S13]  /*3460*/  ELECT P6, URZ, PT ;  /* 0x0000000000ff782f */ /* 0x000fda00038c0000 */
.L_x_163:
[----:B------:R-:W-:Y:S05]  /*3470*/  @!P6 BRA `(.L_x_64) ;  /* 0x00000000005ce947 */ /* 0x000fea0003800000 */
[----:B-1----:R-:W1:Y:S02]  /*3480*/  LDS R5, [UR5+0x10] ;  /* 0x00001005ff057984 */ /* 0x002e640008000800 */
[----:B-1----:R-:W-:-:S04]  /*3490*/  SHF.L.U32 R5, R5, 0x1f, RZ ;  /* 0x0000001f05057819 */ /* 0x002fc800000006ff */
[----:B------:R-:W1:Y:S02]  /*34a0*/  SYNCS.PHASECHK.TRANS64.TRYWAIT P0, [UR5+0x8], R5 ;  /* 0x00000805ff0075a7 */ /* 0x000e640008001105 */
[----:B-1----:R-:W-:Y:S05]  /*34b0*/  @P0 BRA `(.L_x_66) ;  /* 0x0000000000080947 */ /* 0x002fea0003800000 */
[----:B------:R-:W1:Y:S02]  /*34c0*/  SYNCS.PHASECHK.TRANS64.TRYWAIT P0, [UR5+0x8], R5 ;  /* 0x00000805ff0075a7 */ /* 0x000e640008001105 */
[----:B-1----:R-:W-:Y:S05]  /*34d0*/  @!P0 BRA `(.L_x_67) ;  /* 0x0000006c00f48947 */ /* 0x002fea0003800000 */
.L_x_66:
[----:B------:R-:W2:Y:S01]  /*34e0*/  LDS R7, [UR6+0x150] ;  /* 0x00015006ff077984 */ /* 0x000ea20008000800 */
[----:B-1----:R-:W-:Y:S02]  /*34f0*/  HFMA2 R0, -RZ, RZ, 0, 5.9604644775390625e-08 ;  /* 0x00000001ff007431 */ /* 0x002fe400000001ff */
[----:B------:R-:W-:Y:S01]  /*3500*/  IMAD.MOV.U32 R4, RZ, RZ, 0xffff ;  /* 0x0000ffffff047424 */ /* 0x000fe200078e00ff */
[----:B------:R-:W-:Y:S01]  /*3510*/  UPRMT UR4, UR46, 0x654, UR7 ;  /* 0x000006542e047896 */ /* 0x000fe20008000007 */
[----:B--2---:R-:W-:-:S03]  /*3520*/  IMAD.SHL.U32 R5, R7, 0x20, RZ ;  /* 0x0000002007057824 */ /* 0x004fc600078e00ff */
[-C--:B------:R-:W-:Y:S02]  /*3530*/  SHF.L.U32 R4, R4, R7.reuse, RZ ;  /* 0x0000000704047219 */ /* 0x080fe400000006ff */
[----:B------:R-:W-:Y:S01]  /*3540*/  SHF.L.U32 R7, R0, R7, RZ ;  /* 0x0000000700077219 */ /* 0x000fe200000006ff */
[----:B------:R2:W-:Y:S04]  /*3550*/  STS [UR6+0x150], R5 ;  /* 0x00015005ff007988 */ /* 0x0005e80008000806 */
[----:B------:R2:W-:Y:S04]  /*3560*/  ATOMS.OR RZ, [UR5+0x14], R4 ;  /* 0x00001404ffff798c */ /* 0x0005e8000b000005 */
[----:B------:R2:W-:Y:S01]  /*3570*/  ATOMS.OR RZ, [UR5+0x18], R7 ;  /* 0x00001807ffff798c */ /* 0x0005e2000b000005 */
[----:B------:R-:W-:Y:S03]  /*3580*/  SYNCS.ARRIVE.TRANS64.RED.A1T0 RZ, [UR4], RZ ;  /* 0x000000ffffff79a7 */ /* 0x000fe60008100404 */
[----:B------:R2:W-:Y:S01]  /*3590*/  ATOMS.XOR RZ, [UR5+0x10], R0 ;  /* 0x00001000ffff798c */ /* 0x0005e2000b800005 */
[----:B------:R-:W-:Y:S05]  /*35a0*/  BRA `(.L_x_64) ;  /* 0x0000000000107947 */ /* 0x000fea0003800000 */
.L_x_57:
[----:B------:R-:W-:Y:S02]  /*35b0*/  MOV R0, 0xffffffff ;  /* 0xffffffff00007802 */ /* 0x000fe40000000f00 */
[----:B------:R-:W-:-:S03]  /*35c0*/  MOV R4, 0x35f0 ;  /* 0x000035f000047802 */ /* 0x000fc60000000f00 */
[----:B------:R1:W-:Y:S04]  /*35d0*/  STS [UR6+0x150], R0 ;  /* 0x00015000ff007988 */ /* 0x0003e80008000806 */
[----:B-1---5:R-:W-:Y:S05]  /*35e0*/  CALL.REL.NOINC `($__internal_1_$__cuda_sm10x_tcgen05_guardrail_trap_phase_invalid_during_alloc) ;  /* 0x0000007400c47944 */ /* 0x022fea0003c00000 */
.L_x_64:
[----:B------:R-:W-:Y:S05]  /*35f0*/  WARPSYNC.ALL ;  /* 0x0000000000007948 */ /* 0x000fea0003800000 */
[----:B------:R-:W3:Y:S01]  /*3600*/  S2UR UR4, SR_CgaCtaId ;  /* 0x00000000000479c3 */ /* 0x000ee20000008800 */
[----:B------:R-:W-:Y:S01]  /*3610*/  UMOV UR26, 0x400 ;  /* 0x00000400001a7882 */ /* 0x000fe20000000000 */
[----:B------:R-:W-:-:S06]  /*3620*/  NOP ;  /* 0x0000000000007918 */ /* 0x000fcc0000000000 */
[----:B------:R-:W-:Y:S06]  /*3630*/  BAR.ARV 0x6, 0xa0 ;  /* 0x0182800000007b1d */ /* 0x000fec0000002000 */
[----:B------:R-:W4:Y:S01]  /*3640*/  LDCU UR6, c[0x0][0x38c] ;  /* 0x00007180ff0677ac */ /* 0x000f220008000800 */
[----:B------:R-:W-:Y:S01]  /*3650*/  LOP3.LUT R3, R3, 0xffff, RZ, 0xc0, !PT ;  /* 0x0000ffff03037812 */ /* 0x000fe200078ec0ff */
[----:B-1----:R-:W-:Y:S01]  /*3660*/  IMAD.MOV.U32 R9, RZ, RZ, 0x1 ;  /* 0x00000001ff097424 */ /* 0x002fe200078e00ff */
[----:B------:R-:W-:Y:S01]  /*3670*/  LOP3.LUT R2, R2, 0xffff, RZ, 0xc0, !PT ;  /* 0x0000ffff02027812 */ /* 0x000fe200078ec0ff */
[----:B------:R-:W-:Y:S01]  /*3680*/  IMAD.MOV.U32 R8, RZ, RZ, RZ ;  /* 0x000000ffff087224 */ /* 0x000fe200078e00ff */
[----:B------:R-:W-:Y:S01]  /*3690*/  R2UR UR28, R3 ;  /* 0x00000000031c72ca */ /* 0x000fe200000e0000 */
[----:B------:R-:W-:Y:S01]  /*36a0*/  UMOV UR32, URZ ;  /* 0x000000ff00207c82 */ /* 0x000fe20008000000 */
[----:B------:R-:W-:-:S02]  /*36b0*/  R2UR UR42, R2 ;  /* 0x00000000022a72ca */ /* 0x000fc400000e0000 */
[----:B------:R-:W-:Y:S01]  /*36c0*/  CS2R R2, SRZ ;  /* 0x0000000000027805 */ /* 0x000fe2000001ff00 */
[----:B------:R-:W-:Y:S01]  /*36d0*/  UMOV UR23, URZ ;  /* 0x000000ff00177c82 */ /* 0x000fe20008000000 */
[----:B---3--:R-:W-:Y:S01]  /*36e0*/  ULEA UR26, UR4, UR26, 0x18 ;  /* 0x0000001a041a7291 */ /* 0x008fe2000f8ec0ff */
[----:B------:R-:W-:Y:S01]  /*36f0*/  UMOV UR22, URZ ;  /* 0x000000ff00167c82 */ /* 0x000fe20008000000 */
[----:B------:R-:W-:Y:S02]  /*3700*/  UISETP.NE.AND UP3, UPT, UR47, URZ, UPT ;  /* 0x000000ff2f00728c */ /* 0x000fe4000bf65270 */
[----:B------:R-:W-:Y:S02]  /*3710*/  UIADD3 UR5, UPT, UPT, UR26, 0x6300, URZ ;  /* 0x000063001a057890 */ /* 0x000fe4000fffe0ff */
[----:B------:R-:W-:-:S03]  /*3720*/  UIADD3 UR4, UPT, UPT, UR26, 0x10300, URZ ;  /* 0x000103001a047890 */ /* 0x000fc6000fffe0ff */
[----:B--2---:R-:W1:Y:S01]  /*3730*/  LDS R0, [UR26+0x150] ;  /* 0x0001501aff007984 */ /* 0x004e620008000800 */
[----:B----4-:R-:W-:Y:S02]  /*3740*/  UIADD3 UR6, UPT, UPT, UR6, 0x7f, URZ ;  /* 0x0000007f06067890 */ /* 0x010fe4000fffe0ff */
[----:B------:R-:W-:Y:S02]  /*3750*/  USHF.R.U32.HI UR5, URZ, 0x4, UR5 ;  /* 0x00000004ff057899 */ /* 0x000fe40008011605 */
[----:B------:R-:W-:Y:S02]  /*3760*/  USHF.R.S32.HI UR33, URZ, 0x1f, UR6 ;  /* 0x0000001fff217899 */ /* 0x000fe40008011406 */
[----:B------:R-:W-:Y:S02]  /*3770*/  USHF.R.U32.HI UR4, URZ, 0x4, UR4 ;  /* 0x00000004ff047899 */ /* 0x000fe40008011604 */
[----:B------:R-:W-:Y:S02]  /*3780*/  ULEA.HI UR33, UR33, UR6, URZ, 0x7 ;  /* 0x0000000621217291 */ /* 0x000fe4000f8f38ff */
[----:B------:R-:W-:-:S02]  /*3790*/  ULOP3.LUT UR5, UR5, 0x3fff, URZ, 0xc0, !UPT ;  /* 0x00003fff05057892 */ /* 0x000fc4000f8ec0ff */
[----:B------:R-:W-:Y:S02]  /*37a0*/  USHF.R.S32.HI UR33, URZ, 0x7, UR33 ;  /* 0x00000007ff217899 */ /* 0x000fe40008011421 */
[----:B------:R-:W-:Y:S02]  /*37b0*/  ULOP3.LUT UR30, UR4, 0x3fff, URZ, 0xc0, !UPT ;  /* 0x00003fff041e7892 */ /* 0x000fe4000f8ec0ff */
[----:B------:R-:W-:Y:S01]  /*37c0*/  UISETP.LT.AND UP0, UPT, UR33, 0x1, UPT ;  /* 0x000000012100788c */ /* 0x000fe2000bf01270 */
[----:B------:R-:W-:Y:S01]  /*37d0*/  UMOV UR40, 0x0 ;  /* 0x0000000000287882 */ /* 0x000fe20000000000 */
[----:B------:R-:W-:Y:S01]  /*37e0*/  UMOV UR41, 0x8400490 ;  /* 0x0840049000297882 */ /* 0x000fe20000000000 */
[----:B------:R-:W-:Y:S02]  /*37f0*/  ULOP3.LUT UR29, UR5, 0x10000, URZ, 0xfc, !UPT ;  /* 0x00010000051d7892 */ /* 0x000fe4000f8efcff */
[----:B------:R-:W-:Y:S02]  /*3800*/  ULOP3.LUT UR30, UR30, 0x10000, URZ, 0xfc, !UPT ;  /* 0x000100001e1e7892 */ /* 0x000fe4000f8efcff */
[----:B------:R-:W-:Y:S01]  /*3810*/  USEL UR43, UR33, 0x1, !UP0 ;  /* 0x00000001212b7887 */ /* 0x000fe2000c000000 */
[----:B------:R-:W-:Y:S01]  /*3820*/  UMOV UR38, 0x0 ;  /* 0x0000000000267882 */ /* 0x000fe20000000000 */
[----:B------:R-:W-:Y:S01]  /*3830*/  UMOV UR39, 0x8400490 ;  /* 0x0840049000277882 */ /* 0x000fe20000000000 */
[----:B------:R-:W-:Y:S01]  /*3840*/  UMOV UR36, 0x0 ;  /* 0x0000000000247882 */ /* 0x000fe20000000000 */
[----:B------:R-:W-:Y:S01]  /*3850*/  UMOV UR37, 0x8400490 ;  /* 0x0840049000257882 */ /* 0x000fe20000000000 */
[----:B------:R-:W-:Y:S01]  /*3860*/  UMOV UR34, 0x0 ;  /* 0x0000000000227882 */ /* 0x000fe20000000000 */
[----:B------:R-:W-:Y:S01]  /*3870*/  UMOV UR35, 0x8400490 ;  /* 0x0840049000237882 */ /* 0x000fe20000000000 */
[----:B-1----:R-:W-:-:S15]  /*3880*/  R2UR UR44, R0 ;  /* 0x00000000002c72ca */ /* 0x002fde00000e0000 */
.L_x_75:
[C---:B------:R-:W-:Y:S02]  /*3890*/  LEA R0, R8.reuse, UR26, 0x3 ;  /* 0x0000001a08007c11 */ /* 0x040fe4000f8e18ff */
[----:B------:R-:W-:Y:S02]  /*38a0*/  SHF.L.U32 R5, R3, 0x1f, RZ ;  /* 0x0000001f03057819 */ /* 0x000fe400000006ff */
[----:B------:R-:W-:Y:S02]  /*38b0*/  LEA R4, R8, UR26, 0x4 ;  /* 0x0000001a08047c11 */ /* 0x000fe4000f8e20ff */
[----:B------:R-:W1:Y:S02]  /*38c0*/  SYNCS.PHASECHK.TRANS64.TRYWAIT P0, [R0+URZ+0xa0], R5 ;  /* 0x0000a005000075a7 */ /* 0x000e6400080011ff */
[----:B-1-3--:R-:W-:Y:S05]  /*38d0*/  @!P0 BRA `(.L_x_68) ;  /* 0x0000006c000c8947 */ /* 0x00afea0003800000 */
.L_x_164:
[----:B-1----:R-:W1:Y:S01]  /*38e0*/  LDS.128 R4, [R4+0x130] ;  /* 0x0001300004047984 */ /* 0x002e620000000c00 */
[----:B------:R-:W-:Y:S02]  /*38f0*/  VIADD R0, R0, 0xb0 ;  /* 0x000000b000007836 */ /* 0x000fe40000000000 */
[----:B------:R-:W-:Y:S01]  /*3900*/  VIADD R8, R8, 0x1 ;  /* 0x0000000108087836 */ /* 0x000fe20000000000 */
[----:B------:R-:W-:Y:S01]  /*3910*/  @!PT LDS RZ, [RZ] ;  /* 0x00000000fffff984 */ /* 0x000fe20000000800 */
[----:B------:R-:W-:Y:S01]  /*3920*/  @!PT LDS RZ, [RZ] ;  /* 0x00000000fffff984 */ /* 0x000fe20000000800 */
[----:B------:R-:W-:Y:S01]  /*3930*/  @!PT LDS RZ, [RZ] ;  /* 0x00000000fffff984 */ /* 0x000fe20000000800 */
[----:B------:R-:W-:Y:S01]  /*3940*/  @!PT LDS RZ, [RZ] ;  /* 0x00000000fffff984 */ /* 0x000fe20000000800 */
[----:B------:R2:W-:Y:S06]  /*3950*/  MEMBAR.ALL.CTA ;  /* 0x0000000000007992 */ /* 0x0005ec0000008000 */
[----:B--2---:R-:W2:Y:S01]  /*3960*/  FENCE.VIEW.ASYNC.S ;  /* 0x00000000000073c6 */ /* 0x004ea20000000000 */
[----:B------:R-:W-:-:S04]  /*3970*/  PRMT R0, RZ, 0x654, R0 ;  /* 0x00000654ff007816 */ /* 0x000fc80000000000 */
[----:B--2---:R2:W-:Y:S01]  /*3980*/  SYNCS.ARRIVE.TRANS64.RED.A1T0 RZ, [R0+URZ], RZ ;  /* 0x000000ff00ff79a7 */ /* 0x0045e200081004ff */
[----:B-1----:R-:W-:Y:S01]  /*3990*/  LOP3.LUT P1, RZ, R6, 0x1, RZ, 0xc0, !PT ;  /* 0x0000000106ff7812 */ /* 0x002fe2000782c0ff */
[----:B--2---:R-:W-:-:S12]  /*39a0*/  BRA.U UP3, `(.L_x_69) ;  /* 0x0000000503087547 */ /* 0x004fd8000b800000 */
[----:B------:R-:W1:Y:S01]  /*39b0*/  LDCU UR4, c[0x0][0x38c] ;  /* 0x00007180ff0477ac */ /* 0x000e620008000800 */
[----:B------:R-:W-:Y:S02]  /*39c0*/  PLOP3.LUT P2, PT, PT, PT, PT, 0x80, 0x8 ;  /* 0x000000000008781c */ /* 0x000fe40003f4f070 */
[----:B------:R-:W-:Y:S01]  /*39d0*/  SHF.L.U32 R5, R9, 0x1f, RZ ;  /* 0x0000001f09057819 */ /* 0x000fe200000006ff */
[----:B------:R-:W-:Y:S02]  /*39e0*/  ULEA UR31, UR32, UR26, 0x3 ;  /* 0x0000001a201f7291 */ /* 0x000fe4000f8e18ff */
[----:B------:R-:W-:Y:S02]  /*39f0*/  ULEA UR11, UR32, UR44, 0x7 ;  /* 0x0000002c200b7291 */ /* 0x000fe4000f8e38ff */
[----:B-1----:R-:W-:-:S06]  /*3a00*/  UISETP.GE.AND UP0, UPT, UR4, 0x1, UPT ;  /* 0x000000010400788c */ /* 0x002fcc000bf06270 */
[----:B------:R-:W-:-:S05]  /*3a10*/  PLOP3.LUT P0, PT, PT, PT, UP0, 0x80, 0x8 ;  /* 0x000000000008781c */ /* 0x000fca0003f0f008 */
[----:B------:R-:W-:-:S08]  /*3a20*/  @UP0 ULEA UR4, UR23, UR26, 0x3 ;  /* 0x0000001a17040291 */ /* 0x000fd0000f8e18ff */
[----:B------:R-:W-:-:S04]  /*3a30*/  @P0 SHF.L.U32 R0, R2, 0x1f, RZ ;  /* 0x0000001f02000819 */ /* 0x000fc800000006ff */
[----:B------:R1:W2:Y:S01]  /*3a40*/  @P0 SYNCS.PHASECHK.TRANS64.TRYWAIT P2, [UR4], R0 ;  /* 0x00000000ff0005a7 */ /* 0x0002a20008041104 */
[----:B------:R-:W3:Y:S02]  /*3a50*/  SYNCS.PHASECHK.TRANS64.TRYWAIT P0, [UR31+0xe0], R5 ;  /* 0x0000e005ff0075a7 */ /* 0x000ee4000800111f */
[----:B-123--:R-:W-:Y:S05]  /*3a60*/  @!P0 BRA `(.L_x_70) ;  /* 0x0000006800bc8947 */ /* 0x00efea0003800000 */
.L_x_166:
[----:B------:R-:W-:Y:S01]  /*3a70*/  UMOV UR27, UR22 ;  /* 0x00000016001b7c82 */ /* 0x000fe20008000000 */
[----:B------:R-:W-:Y:S05]  /*3a80*/  BRA.U !UP0, `(.L_x_71) ;  /* 0x0000000108c07547 */ /* 0x000fea000b800000 */
[----:B------:R-:W-:Y:S02]  /*3a90*/  UIADD3 UR27, UPT, UPT, UR43, UR22, URZ ;  /* 0x000000162b1b7290 */ /* 0x000fe4000fffe0ff */
[----:B------:R-:W-:Y:S01]  /*3aa0*/  UPLOP3.LUT UP2, UPT, UPT, UPT, UPT, 0x40, 0x4 ;  /* 0x000000000004789c */ /* 0x000fe20003f4e870 */
[----:B------:R-:W-:Y:S01]  /*3ab0*/  UMOV UR24, UR33 ;  /* 0x0000002100187c82 */ /* 0x000fe20008000000 */
[----:B------:R-:W-:-:S09]  /*3ac0*/  UMOV UR10, UR23 ;  /* 0x00000017000a7c82 */ /* 0x000fd20008000000 */
.L_x_74:
[----:B--2---:R-:W-:Y:S01]  /*3ad0*/  ULEA UR5, UR10, UR26, 0x3 ;  /* 0x0000001a0a057291 */ /* 0x004fe2000f8e18ff */
[----:B---3--:R-:W-:Y:S11]  /*3ae0*/  @P2 BRA `(.L_x_72) ;  /* 0x00000000000c2947 */ /* 0x008ff60003800000 */
[----:B-1----:R-:W-:Y:S04]  /*3af0*/  SHF.L.U32 R5, R2, 0x1f, RZ ;  /* 0x0000001f02057819 */ /* 0x002fe800000006ff */
[----:B------:R-:W1:Y:S02]  /*3b00*/  SYNCS.PHASECHK.TRANS64.TRYWAIT P0, [UR5], R5 ;  /* 0x00000005ff0075a7 */ /* 0x000e640008001105 */
[----:B-1----:R-:W-:Y:S05]  /*3b10*/  @!P0 BRA `(.L_x_73) ;  /* 0x0000006800a88947 */ /* 0x002fea0003800000 */
.L_x_72:
[----:B------:R-:W-:Y:S01]  /*3b20*/  UISETP.NE.AND UP0, UPT, UR24, 0x1, UPT ;  /* 0x000000011800788c */ /* 0x000fe2000bf05270 */
[----:B------:R-:W-:Y:S01]  /*3b30*/  PLOP3.LUT P2, PT, PT, PT, PT, 0x80, 0x8 ;  /* 0x000000000008781c */ /* 0x000fe20003f4f070 */
[----:B------:R-:W-:Y:S02]  /*3b40*/  UIADD3 UR4, UPT, UPT, UR10, 0x1, URZ ;  /* 0x000000010a047890 */ /* 0x000fe4000fffe0ff */
[----:B------:R-:W-:Y:S02]  /*3b50*/  UIADD3 UR25, UPT, UPT, UR5, 0x28, URZ ;  /* 0x0000002805197890 */ /* 0x000fe4000fffe0ff */
[----:B------:R-:W-:Y:S01]  /*3b60*/  UISETP.NE.AND UP1, UPT, UR4, 0x5, UPT ;  /* 0x000000050400788c */ /* 0x000fe2000bf25270 */
[----:B------:R-:W-:Y:S01]  /*3b70*/  PLOP3.LUT P0, PT, PT, PT, UP0, 0x80, 0x8 ;  /* 0x000000000008781c */ /* 0x000fe20003f0f008 */
[----:B------:R-:W-:Y:S02]  /*3b80*/  UIADD3 UR22, UPT, UPT, UR22, 0x1, URZ ;  /* 0x0000000116167890 */ /* 0x000fe4000fffe0ff */
[----:B------:R-:W-:Y:S02]  /*3b90*/  USEL UR6, URZ, 0x1, UP1 ;  /* 0x00000001ff067887 */ /* 0x000fe40008800000 */
[----:B------:R-:W-:Y:S02]  /*3ba0*/  USEL UR23, UR4, URZ, UP1 ;  /* 0x000000ff04177287 */ /* 0x000fe40008800000 */
[----:B------:R-:W-:Y:S02]  /*3bb0*/  UIADD3 UR24, UPT, UPT, UR24, -0x1, URZ ;  /* 0xffffffff18187890 */ /* 0x000fe4000fffe0ff */
[----:B------:R-:W-:Y:S01]  /*3bc0*/  @UP0 ULEA UR4, UR23, UR26, 0x3 ;  /* 0x0000001a17040291 */ /* 0x000fe2000f8e18ff */
[----:B------:R-:W-:Y:S01]  /*3bd0*/  LOP3.LUT R2, R2, UR6, RZ, 0x3c, !PT ;  /* 0x0000000602027c12 */ /* 0x000fe2000f8e3cff */
[----:B------:R-:W-:Y:S02]  /*3be0*/  ULEA UR6, UR10, UR30, 0xa ;  /* 0x0000001e0a067291 */ /* 0x000fe4000f8e50ff */
[----:B------:R-:W-:Y:S01]  /*3bf0*/  UISETP.NE.AND UP0, UPT, UR22, UR27, UPT ;  /* 0x0000001b1600728c */ /* 0x000fe2000bf05270 */
[----:B-1----:R-:W-:Y:S01]  /*3c00*/  @P0 SHF.L.U32 R0, R2, 0x1f, RZ ;  /* 0x0000001f02000819 */ /* 0x002fe200000006ff */
[----:B------:R-:W-:Y:S02]  /*3c10*/  UIADD3 UR20, UPT, UPT, UR6, 0x2, URZ ;  /* 0x0000000206147890 */ /* 0x000fe4000fffe0ff */
[----:B------:R-:W-:Y:S01]  /*3c20*/  UIADD3 UR16, UPT, UPT, UR6, 0x4, URZ ;  /* 0x0000000406107890 */ /* 0x000fe2000fffe0ff */
[----:B------:R2:W3:Y:S01]  /*3c30*/  @P0 SYNCS.PHASECHK.TRANS64.TRYWAIT P2, [UR4], R0 ;  /* 0x00000000ff0005a7 */ /* 0x0004e20008041104 */
[----:B------:R-:W-:Y:S02]  /*3c40*/  ULEA UR4, UR10, UR29, 0x9 ;  /* 0x0000001d0a047291 */ /* 0x000fe4000f8e48ff */
[----:B------:R-:W-:Y:S02]  /*3c50*/  UIADD3 UR12, UPT, UPT, UR6, 0x6, URZ ;  /* 0x00000006060c7890 */ /* 0x000fe4000fffe0ff */
[----:B------:R-:W-:Y:S02]  /*3c60*/  UIADD3 UR18, UPT, UPT, UR4, 0x2, URZ ;  /* 0x0000000204127890 */ /* 0x000fe4000fffe0ff */
[----:B------:R-:W-:Y:S02]  /*3c70*/  UIADD3 UR14, UPT, UPT, UR4, 0x4, URZ ;  /* 0x00000004040e7890 */ /* 0x000fe4000fffe0ff */
[----:B------:R-:W-:Y:S01]  /*3c80*/  UIADD3 UR8, UPT, UPT, UR4, 0x6, URZ ;  /* 0x0000000604087890 */ /* 0x000fe2000fffe0ff */
[----:B------:R-:W-:Y:S01]  /*3c90*/  UMOV UR7, 0x40004040 ;  /* 0x4000404000077882 */ /* 0x000fe20000000000 */
[----:B------:R-:W-:Y:S01]  /*3ca0*/  UMOV UR5, 0x40004040 ;  /* 0x4000404000057882 */ /* 0x000fe20000000000 */
[----:B------:R-:W-:Y:S01]  /*3cb0*/  UMOV UR21, 0x40004040 ;  /* 0x4000404000157882 */ /* 0x000fe20000000000 */
[----:B------:R2:W-:Y:S01]  /*3cc0*/  UTCQMMA.2CTA gdesc[UR4], gdesc[UR6], tmem[UR11], tmem[UR40], idesc[UR41], UP2 ;  /* 0x00ff2806040075ea */ /* 0x0005e2000920030b */
[----:B------:R-:W-:Y:S01]  /*3cd0*/  UPLOP3.LUT UP2, UPT, UPT, UPT, UPT, 0x80, 0x8 ;  /* 0x000000000008789c */ /* 0x000fe20003f4f070 */
[----:B------:R-:W-:Y:S01]  /*3ce0*/  UMOV UR19, 0x40004040 ;  /* 0x4000404000137882 */ /* 0x000fe20000000000 */
[----:B------:R-:W-:Y:S01]  /*3cf0*/  UMOV UR17, 0x40004040 ;  /* 0x4000404000117882 */ /* 0x000fe20000000000 */
[----:B------:R2:W-:Y:S01]  /*3d00*/  UTCQMMA.2CTA gdesc[UR18], gdesc[UR20], tmem[UR11], tmem[UR38], idesc[UR39], UPT ;  /* 0x00ff2614120075ea */ /* 0x0005e2000ba0030b */
[----:B------:R-:W-:Y:S01]  /*3d10*/  UMOV UR15, 0x40004040 ;  /* 0x40004040000f7882 */ /* 0x000fe20000000000 */
[----:B------:R-:W-:Y:S01]  /*3d20*/  UMOV UR13, 0x40004040 ;  /* 0x40004040000d7882 */ /* 0x000fe20000000000 */
[----:B------:R-:W-:Y:S01]  /*3d30*/  UMOV UR9, 0x40004040 ;  /* 0x4000404000097882 */ /* 0x000fe20000000000 */
[----:B------:R2:W-:Y:S01]  /*3d40*/  UTCQMMA.2CTA gdesc[UR14], gdesc[UR16], tmem[UR11], tmem[UR36], idesc[UR37], UPT ;  /* 0x00ff24100e0075ea */ /* 0x0005e2000ba0030b */
[----:B------:R2:W-:Y:S01]  /*3d50*/  UTCQMMA.2CTA gdesc[UR8], gdesc[UR12], tmem[UR11], tmem[UR34], idesc[UR35], UPT ;  /* 0x00ff220c080075ea */ /* 0x0005e2000ba0030b */
[----:B------:R2:W-:Y:S01]  /*3d60*/  UTCBAR.2CTA.MULTICAST [UR25], URZ, UR28 ;  /* 0x000000ff190073e9 */ /* 0x0005e2000820081c */
[----:B------:R-:W-:Y:S01]  /*3d70*/  UMOV UR10, UR23 ;  /* 0x00000017000a7c82 */ /* 0x000fe20008000000 */
[----:B------:R-:W-:Y:S05]  /*3d80*/  BRA.U UP0, `(.L_x_74) ;  /* 0xfffffffd00507547 */ /* 0x000fea000b83ffff */
.L_x_71:
[----:B--2---:R-:W-:Y:S01]  /*3d90*/  UIADD3 UR4, UPT, UPT, UR31, 0xc0, URZ ;  /* 0x000000c01f047890 */ /* 0x004fe2000fffe0ff */
[----:B------:R-:W-:-:S08]  /*3da0*/  UMOV UR22, UR27 ;  /* 0x0000001b00167c82 */ /* 0x000fd00008000000 */
[----:B------:R2:W-:Y:S01]  /*3db0*/  UTCBAR.2CTA.MULTICAST [UR4], URZ, UR42 ;  /* 0x000000ff040073e9 */ /* 0x0005e2000820082a */
[----:B------:R-:W-:Y:S02]  /*3dc0*/  NOP ;  /* 0x0000000000007918 */ /* 0x000fe40000000000 */
.L_x_69:
[----:B--2---:R-:W-:Y:S01]  /*3dd0*/  UIADD3 UR4, UPT, UPT, UR32, 0x1, URZ ;  /* 0x0000000120047890 */ /* 0x004fe2000fffe0ff */
[----:B------:R-:W-:-:S03]  /*3de0*/  ISETP.NE.AND P0, PT, R8, 0x2, PT ;  /* 0x000000020800780c */ /* 0x000fc60003f05270 */
[----:B------:R-:W-:Y:S01]  /*3df0*/  UISETP.NE.AND UP0, UPT, UR4, 0x4, UPT ;  /* 0x000000040400788c */ /* 0x000fe2000bf05270 */
[----:B-1----:R-:W-:Y:S02]  /*3e00*/  SEL R0, RZ, 0x1, P0 ;  /* 0x00000001ff007807 */ /* 0x002fe40000000000 */
[----:B------:R-:W-:Y:S01]  /*3e10*/  SEL R8, R8, RZ, P0 ;  /* 0x000000ff08087207 */ /* 0x000fe20000000000 */
[----:B------:R-:W-:Y:S01]  /*3e20*/  USEL UR5, URZ, 0x1, UP0 ;  /* 0x00000001ff057887 */ /* 0x000fe20008000000 */
[----:B------:R-:W-:Y:S01]  /*3e30*/  LOP3.LUT R3, R3, R0, RZ, 0x3c, !PT ;  /* 0x0000000003037212 */ /* 0x000fe200078e3cff */
[----:B------:R-:W-:-:S04]  /*3e40*/  USEL UR32, UR4, URZ, UP0 ;  /* 0x000000ff04207287 */ /* 0x000fc80008000000 */
[----:B------:R-:W-:Y:S01]  /*3e50*/  LOP3.LUT R9, R9, UR5, RZ, 0x3c, !PT ;  /* 0x0000000509097c12 */ /* 0x000fe2000f8e3cff */
[----:B------:R-:W-:Y:S07]  /*3e60*/  @P1 BRA `(.L_x_75) ;  /* 0xfffffff800881947 */ /* 0x000fee000383ffff */
[----:B------:R-:W1:Y:S01]  /*3e70*/  S2UR UR8, SR_CgaCtaId ;  /* 0x00000000000879c3 */ /* 0x000e620000008800 */
[----:B------:R-:W-:Y:S01]  /*3e80*/  ELECT P0, URZ, PT ;  /* 0x0000000000ff782f */ /* 0x000fe20003800000 */
[----:B------:R-:W-:Y:S01]  /*3e90*/  HFMA2 R0, -RZ, RZ, 0, 5.9604644775390625e-08 ;  /* 0x00000001ff007431 */ /* 0x000fe200000001ff */
[----:B------:R-:W-:-:S05]  /*3ea0*/  UMOV UR4, 0x40 ;  /* 0x0000004000047882 */ /* 0x000fca0000000000 */
[----:B------:R-:W-:Y:S01]  /*3eb0*/  UVIRTCOUNT.DEALLOC.SMPOOL 0x80 ;  /* 0x000000800000784c */ /* 0x000fe20000000000 */
[----:B------:R-:W-:Y:S02]  /*3ec0*/  UISETP.NE.AND UP1, UPT, UR47, URZ, UPT ;  /* 0x000000ff2f00728c */ /* 0x000fe4000bf25270 */
[----:B-1----:R-:W-:-:S09]  /*3ed0*/  ULEA UR8, UR8, UR4, 0x18 ;  /* 0x0000000408087291 */ /* 0x002fd2000f8ec0ff */
[----:B------:R1:W-:Y:S01]  /*3ee0*/  @P0 STS.U8 [UR8+0x1c], R0 ;  /* 0x00001c00ff000988 */ /* 0x0003e20008000008 */
[----:B------:R-:W-:Y:S05]  /*3ef0*/  BRA.U UP1, `(.L_x_76) ;  /* 0x0000000101a07547 */ /* 0x000fea000b800000 */
[----:B------:R-:W-:Y:S01]  /*3f00*/  UIADD3 UR7, UPT, UPT, UR26, 0xe0, URZ ;  /* 0x000000e01a077890 */ /* 0x000fe2000fffe0ff */
[----:B------:R-:W-:-:S03]  /*3f10*/  SHF.L.U32 R3, R9, 0x1f, RZ ;  /* 0x0000001f09037819 */ /* 0x000fc600000006ff */
[----:B------:R-:W-:-:S09]  /*3f20*/  ULEA UR4, UR32, UR7, 0x3 ;  /* 0x0000000720047291 */ /* 0x000fd2000f8e18ff */
[----:B------:R-:W2:Y:S02]  /*3f30*/  SYNCS.PHASECHK.TRANS64.TRYWAIT P0, [UR4], R3 ;  /* 0x00000003ff0075a7 */ /* 0x000ea40008001104 */
[----:B--2---:R-:W-:Y:S05]  /*3f40*/  @!P0 BRA `(.L_x_77) ;  /* 0x0000006400b48947 */ /* 0x004fea0003800000 */
.L_x_169:
        /* <DEDUP_REMOVED lines=9> */
.L_x_171:
        /* <DEDUP_REMOVED lines=9> */
.L_x_173:
[----:B------:R-:W-:-:S04]  /*4070*/  UIADD3 UR4, UPT, UPT, UR4, 0x1, URZ ;  /* 0x0000000104047890 */ /* 0x000fc8000fffe0ff */
[----:B------:R-:W-:-:S04]  /*4080*/  UISETP.NE.AND UP0, UPT, UR4, 0x4, UPT ;  /* 0x000000040400788c */ /* 0x000fc8000bf05270 */
[----:B------:R-:W-:Y:S02]  /*4090*/  USEL UR5, URZ, 0x1, UP0 ;  /* 0x00000001ff057887 */ /* 0x000fe40008000000 */
[----:B------:R-:W-:-:S04]  /*40a0*/  USEL UR4, UR4, URZ, UP0 ;  /* 0x000000ff04047287 */ /* 0x000fc80008000000 */
[----:B------:R-:W-:Y:S01]  /*40b0*/  ULEA UR4, UR4, UR7, 0x3 ;  /* 0x0000000704047291 */ /* 0x000fe2000f8e18ff */
[----:B-1----:R-:W-:-:S04]  /*40c0*/  LOP3.LUT R3, R2, UR5, RZ, 0x3c, !PT ;  /* 0x0000000502037c12 */ /* 0x002fc8000f8e3cff */
[----:B------:R-:W-:Y:S01]  /*40d0*/  SHF.L.U32 R3, R3, 0x1f, RZ ;  /* 0x0000001f03037819 */ /* 0x000fe200000006ff */
[----:B------:R-:W-:-:S04]  /*40e0*/  IMAD.U32 R0, RZ, RZ, UR4 ;  /* 0x00000004ff007e24 */ /* 0x000fc8000f8e00ff */
[----:B------:R1:W2:Y:S03]  /*40f0*/  SYNCS.PHASECHK.TRANS64.TRYWAIT P0, [R0+URZ], R3 ;  /* 0x00000003000075a7 */ /* 0x0002a600080011ff */
[----:B--2---:R-:W-:Y:S05]  /*4100*/  @!P0 NANOSLEEP.SYNCS 0x989680 ;  /* 0x009896800000895d */ /* 0x004fea0003900000 */
[----:B------:R-:W2:Y:S02]  /*4110*/  @!P0 SYNCS.PHASECHK.TRANS64 P0, [R0+URZ], R3 ;  /* 0x00000003000085a7 */ /* 0x000ea400080010ff */
[----:B--2---:R-:W-:Y:S05]  /*4120*/  @P0 BRA `(.L_x_80) ;  /* 0x0000000000200947 */ /* 0x004fea0003800000 */
.L_x_81:
[----:B--2---:R2:W4:Y:S02]  /*4130*/  SYNCS.PHASECHK.TRANS64.TRYWAIT P0, [R0+URZ], R3 ;  /* 0x00000003000075a7 */ /* 0x00452400080011ff */
[----:B----4-:R-:W-:Y:S05]  /*4140*/  @!P0 NANOSLEEP.SYNCS 0x989680 ;  /* 0x009896800000895d */ /* 0x010fea0003900000 */
[----:B------:R-:W4:Y:S02]  /*4150*/  @!P0 SYNCS.PHASECHK.TRANS64 P0, [R0+URZ], R3 ;  /* 0x00000003000085a7 */ /* 0x000f2400080010ff */
[----:B----4-:R-:W-:Y:S05]  /*4160*/  @!P0 BRA `(.L_x_81) ;  /* 0xfffffffc00f08947 */ /* 0x010fea000383ffff */
[----:B------:R-:W-:Y:S05]  /*4170*/  BRA `(.L_x_80) ;  /* 0x00000000000c7947 */ /* 0x000fea0003800000 */
.L_x_76:
[----:B------:R-:W-:-:S04]  /*4180*/  UIADD3 UR4, UPT, UPT, UR26, 0x120, URZ ;  /* 0x000001201a047890 */ /* 0x000fc8000fffe0ff */
[----:B------:R-:W-:-:S09]  /*4190*/  UPRMT UR4, UR46, 0x654, UR4 ;  /* 0x000006542e047896 */ /* 0x000fd20008000004 */
[----:B------:R-:W-:Y:S03]  /*41a0*/  SYNCS.ARRIVE.TRANS64.RED.A1T0 RZ, [UR4], RZ ;  /* 0x000000ffffff79a7 */ /* 0x000fe60008100404 */
.L_x_80:
[----:B-12---:R-:W-:Y:S01]  /*41b0*/  SHF.L.U32 R3, RZ, 0x1f, RZ ;  /* 0x0000001fff037819 */ /* 0x006fe200000006ff */
[----:B------:R-:W-:Y:S01]  /*41c0*/  UIADD3 UR4, UPT, UPT, UR26, 0x120, URZ ;  /* 0x000001201a047890 */ /* 0x000fe2000fffe0ff */
[----:B------:R-:W-:Y:S02]  /*41d0*/  PLOP3.LUT P0, PT, PT, PT, UP1, 0x80, 0x8 ;  /* 0x000000000008781c */ /* 0x000fe40003f0f018 */
[----:B------:R-:W1:Y:S02]  /*41e0*/  SYNCS.PHASECHK.TRANS64.TRYWAIT P1, [UR26+0x120], R3 ;  /* 0x00012003ff0075a7 */ /* 0x000e64000802111a */
[----:B-1----:R-:W-:Y:S09]  /*41f0*/  @!P1 BRA `(.L_x_82) ;  /* 0x0000006400509947 */ /* 0x002ff20003800000 */
.L_x_175:
[----:B------:R-:W-:Y:S01]  /*4200*/  @!UP1 UPRMT UR4, UR46, 0x654, UR4 ;  /* 0x000006542e049896 */ /* 0x000fe20008000004 */
[----:B------:R-:W-:Y:S01]  /*4210*/  UMOV UR5, 0xffff ;  /* 0x0000ffff00057882 */ /* 0x000fe20000000000 */
[----:B------:R-:W-:-:S07]  /*4220*/  UMOV UR6, 0x1 ;  /* 0x0000000100067882 */ /* 0x000fce0000000000 */
[----:B------:R-:W-:Y:S01]  /*4230*/  @!P0 SYNCS.ARRIVE.TRANS64.RED.A1T0 RZ, [UR4], RZ ;  /* 0x000000ffffff89a7 */ /* 0x000fe20008100404 */
[----:B------:R-:W-:Y:S01]  /*4240*/  NOP ;  /* 0x0000000000007918 */ /* 0x000fe20000000000 */
[----:B-1----:R-:W1:Y:S01]  /*4250*/  LDS R0, [UR8+0x14] ;  /* 0x00001408ff007984 */ /* 0x002e620008000800 */
[----:B------:R-:W-:-:S04]  /*4260*/  ULOP3.LUT UR4, UR44, 0xffff, URZ, 0xc0, !UPT ;  /* 0x0000ffff2c047892 */ /* 0x000fc8000f8ec0ff */
[----:B------:R-:W-:-:S04]  /*4270*/  USHF.R.U32.HI UR4, URZ, 0x5, UR4 ;  /* 0x00000005ff047899 */ /* 0x000fc80008011604 */
[----:B------:R-:W-:Y:S02]  /*4280*/  USHF.L.U32 UR5, UR5, UR4, URZ ;  /* 0x0000000405057299 */ /* 0x000fe400080006ff */
[----:B------:R-:W-:-:S04]  /*4290*/  USHF.L.U32 UR4, UR6, UR4, URZ ;  /* 0x0000000406047299 */ /* 0x000fc800080006ff */
[----:B-1----:R-:W-:-:S04]  /*42a0*/  LOP3.LUT R0, R0, UR5, RZ, 0xc0, !PT ;  /* 0x0000000500007c12 */ /* 0x002fc8000f8ec0ff */
[----:B------:R-:W-:-:S13]  /*42b0*/  ISETP.NE.AND P0, PT, R0, UR5, PT ;  /* 0x0000000500007c0c */ /* 0x000fda000bf05270 */
[----:B------:R-:W-:Y:S05]  /*42c0*/  @P0 BRA `(.L_x_83) ;  /* 0x0000000000580947 */ /* 0x000fea0003800000 */
[----:B------:R-:W1:Y:S02]  /*42d0*/  LDS R0, [UR8+0x18] ;  /* 0x00001808ff007984 */ /* 0x000e640008000800 */
[----:B-1----:R-:W-:-:S04]  /*42e0*/  LOP3.LUT R0, R0, UR4, RZ, 0xc0, !PT ;  /* 0x0000000400007c12 */ /* 0x002fc8000f8ec0ff */
[----:B------:R-:W-:-:S13]  /*42f0*/  ISETP.NE.AND P0, PT, R0, UR4, PT ;  /* 0x0000000400007c0c */ /* 0x000fda000bf05270 */
[----:B------:R-:W-:Y:S05]  /*4300*/  @P0 BRA `(.L_x_84) ;  /* 0x00000000003c0947 */ /* 0x000fea0003800000 */
[----:B------:R-:W1:Y:S01]  /*4310*/  S2R R2, SR_LANEID ;  /* 0x0000000000027919 */ /* 0x000e620000000000 */
[----:B------:R-:W-:Y:S01]  /*4320*/  ULOP3.LUT UR5, URZ, UR5, URZ, 0x33, !UPT ;  /* 0x00000005ff057292 */ /* 0x000fe2000f8e33ff */
[----:B------:R-:W-:Y:S01]  /*4330*/  LOP3.LUT R4, RZ, UR4, RZ, 0x33, !PT ;  /* 0x00000004ff047c12 */ /* 0x000fe2000f8e33ff */
[----:B------:R-:W-:Y:S02]  /*4340*/  VOTEU.ANY UR4, UPT, PT ;  /* 0x0000000000047886 */ /* 0x000fe400038e0100 */
[----:B------:R-:W-:Y:S01]  /*4350*/  UFLO.U32 UR4, UR4 ;  /* 0x00000004000472bd */ /* 0x000fe200080e0000 */
[----:B------:R-:W2:Y:S01]  /*4360*/  REDUX UR6, R4 ;  /* 0x00000000040673c4 */ /* 0x000ea20000000000 */
[----:B------:R-:W-:-:S06]  /*4370*/  IMAD.U32 R0, RZ, RZ, UR5 ;  /* 0x00000005ff007e24 */ /* 0x000fcc000f8e00ff */
[----:B------:R4:W-:Y:S01]  /*4380*/  UTCATOMSWS.AND URZ, UR5 ;  /* 0x0000000500ff79e3 */ /* 0x0009e20008000000 */
[----:B------:R-:W3:Y:S01]  /*4390*/  REDUX UR7, R0 ;  /* 0x00000000000773c4 */ /* 0x000ee20000000000 */
[----:B-1----:R-:W-:Y:S01]  /*43a0*/  ISETP.EQ.U32.AND P0, PT, R2, UR4, PT ;  /* 0x0000000402007c0c */ /* 0x002fe2000bf02070 */
[----:B--2---:R-:W-:Y:S01]  /*43b0*/  IMAD.U32 R2, RZ, RZ, UR6 ;  /* 0x00000006ff027e24 */ /* 0x004fe2000f8e00ff */
[----:B---3--:R-:W-:-:S11]  /*43c0*/  MOV R3, UR7 ;  /* 0x0000000700037c02 */ /* 0x008fd60008000f00 */
[----:B------:R4:W-:Y:S04]  /*43d0*/  @P0 ATOMS.AND RZ, [UR8+0x14], R3 ;  /* 0x00001403ffff098c */ /* 0x0009e8000a800008 */
[----:B------:R4:W-:Y:S01]  /*43e0*/  @P0 ATOMS.AND RZ, [UR8+0x18], R2 ;  /* 0x00001802ffff098c */ /* 0x0009e2000a800008 */
[----:B------:R-:W-:Y:S05]  /*43f0*/  BRA `(.L_x_85) ;  /* 0x0000000000147947 */ /* 0x000fea0003800000 */
.L_x_84:
[----:B------:R-:W-:Y:S02]  /*4400*/  MOV R2, 0x4420 ;  /* 0x0000442000027802 */ /* 0x000fe40000000f00 */
[----:B---3-5:R-:W-:Y:S05]  /*4410*/  CALL.REL.NOINC `($__internal_0_$__cuda_sm10x_tcgen05_guardrail_trap_col_being_dealloced_not_returned_by_alloc) ;  /* 0x00000068002c7944 */ /* 0x028fea0003c00000 */
[----:B------:R-:W-:Y:S05]  /*4420*/  BRA `(.L_x_85) ;  /* 0x0000000000087947 */ /* 0x000fea0003800000 */
.L_x_83:
[----:B------:R-:W-:Y:S02]  /*4430*/  MOV R2, 0x4450 ;  /* 0x0000445000027802 */ /* 0x000fe40000000f00 */
[----:B---3-5:R-:W-:Y:S05]  /*4440*/  CALL.REL.NOINC `($__internal_2_$__cuda_sm10x_tcgen05_guardrail_trap_unallocated_columns_being_dealloced) ;  /* 0x0000006800387944 */ /* 0x028fea0003c00000 */
.L_x_85:
[----:B------:R-:W-:Y:S01]  /*4450*/  NOP ;  /* 0x0000000000007918 */ /* 0x000fe20000000000 */
[----:B----4-:R-:W-:Y:S05]  /*4460*/  EXIT ;  /* 0x000000000000794d */ /* 0x010fea0003800000 */
.L_x_56:
[----:B------:R-:W-:-:S09]  /*4470*/  UISETP.NE.OR UP0, UPT, UR13, 0x3, !UP3 ;  /* 0x000000030d00788c */ /* 0x000fd2000df05670 */
[----:B------:R-:W-:Y:S05]  /*4480*/  BRA.U UP0, `(.L_x_86) ;  /* 0x0000001100c07547 */ /* 0x000fea000b800000 */
[----:B------:R-:W1:Y:S01]  /*4490*/  LDCU UR31, c[0x0][0x370] ;  /* 0x00006e00ff1f77ac */ /* 0x000e620008000800 */
[----:B------:R-:W2:Y:S01]  /*44a0*/  LDC.64 R16, c[0x0][0x348] ;  /* 0x0000d200ff107b82 */ /* 0x000ea20000000a00 */
[----:B------:R-:W-:Y:S02]  /*44b0*/  HFMA2 R13, -RZ, RZ, 0, 0 ;  /* 0x00000000ff0d7431 */ /* 0x000fe400000001ff */
[----:B------:R-:W-:Y:S01]  /*44c0*/  IMAD.MOV.U32 R15, RZ, RZ, 0x1 ;  /* 0x00000001ff0f7424 */ /* 0x000fe200078e00ff */
[----:B------:R-:W1:Y:S01]  /*44d0*/  LDCU.128 UR48, c[0x0][0xb10] ;  /* 0x00016200ff3077ac */ /* 0x000e620008000c00 */
[----:B------:R-:W-:Y:S01]  /*44e0*/  IMAD.MOV.U32 R14, RZ, RZ, RZ ;  /* 0x000000ffff0e7224 */ /* 0x000fe200078e00ff */
[----:B------:R-:W-:Y:S01]  /*44f0*/  MOV R7, 0x1000 ;  /* 0x0000100000077802 */ /* 0x000fe20000000f00 */
[----:B------:R-:W3:Y:S01]  /*4500*/  LDCU UR30, c[0x0][0x374] ;  /* 0x00006e80ff1e77ac */ /* 0x000ee20008000800 */
[----:B------:R-:W4:Y:S01]  /*4510*/  LDC.64 R2, c[0x0][0x888] ;  /* 0x00022200ff027b82 */ /* 0x000f220000000a00 */
[----:B------:R-:W3:Y:S01]  /*4520*/  LDCU UR15, c[0x0][0xb0c] ;  /* 0x00016180ff0f77ac */ /* 0x000ee20008000800 */
[----:B------:R-:W2:Y:S06]  /*4530*/  LDCU UR54, c[0x0][0xb20] ;  /* 0x00016400ff3677ac */ /* 0x000eac0008000800 */
[----:B------:R-:W4:Y:S01]  /*4540*/  LDC.64 R4, c[0x0][0x890] ;  /* 0x00022400ff047b82 */ /* 0x000f220000000a00 */
[----:B------:R-:W2:Y:S01]  /*4550*/  LDCU UR4, c[0x0][0xb30] ;  /* 0x00016600ff0477ac */ /* 0x000ea20008000800 */
[----:B------:R-:W-:Y:S01]  /*4560*/  UMOV UR21, 0x400 ;  /* 0x0000040000157882 */ /* 0x000fe20000000000 */
[----:B-1----:R-:W-:-:S02]  /*4570*/  UIMAD.WIDE.U32 UR6, UR31, UR48, URZ ;  /* 0x000000301f0672a5 */ /* 0x002fc4000f8e00ff */
[----:B---3--:R-:W-:Y:S02]  /*4580*/  UIMAD.WIDE.U32 UR8, UR30, UR51, URZ ;  /* 0x000000331e0872a5 */ /* 0x008fe4000f8e00ff */
[----:B------:R-:W-:Y:S02]  /*4590*/  ULEA UR21, UR58, UR21, 0x18 ;  /* 0x000000153a157291 */ /* 0x000fe4000f8ec0ff */
[----:B------:R-:W-:Y:S02]  /*45a0*/  UPLOP3.LUT UP2, UPT, UPT, UPT, UPT, 0x40, 0x4 ;  /* 0x000000000004789c */ /* 0x000fe40003f4e870 */
[----:B------:R-:W-:Y:S02]  /*45b0*/  UIADD3 UR37, UPT, UPT, UR21, 0x68, URZ ;  /* 0x0000006815257890 */ /* 0x000fe4000fffe0ff */
[----:B------:R-:W-:Y:S02]  /*45c0*/  UIADD3 UR41, UPT, UPT, UR21, 0x50, URZ ;  /* 0x0000005015297890 */ /* 0x000fe4000fffe0ff */
[----:B------:R-:W-:-:S02]  /*45d0*/  UIADD3 UR33, UPT, UPT, UR21, 0x58, URZ ;  /* 0x0000005815217890 */ /* 0x000fc4000fffe0ff */
[----:B------:R-:W-:Y:S01]  /*45e0*/  UIADD3 UR25, UPT, UPT, UR21, 0x60, URZ ;  /* 0x0000006015197890 */ /* 0x000fe2000fffe0ff */
[----:B------:R-:W-:Y:S01]  /*45f0*/  UMOV UR6, UR7 ;  /* 0x0000000700067c82 */ /* 0x000fe20008000000 */
[----:B------:R-:W-:Y:S01]  /*4600*/  UMOV UR47, UR9 ;  /* 0x00000009002f7c82 */ /* 0x000fe20008000000 */
[----:B------:R-:W-:Y:S02]  /*4610*/  UISETP.GE.AND UP0, UPT, UR45, 0x1, UPT ;  /* 0x000000012d00788c */ /* 0x000fe4000bf06270 */
[----:B------:R-:W-:Y:S01]  /*4620*/  UISETP.NE.AND UP4, UPT, UR45, 0x1, UPT ;  /* 0x000000012d00788c */ /* 0x000fe2000bf85270 */
[----:B------:R-:W1:Y:S01]  /*4630*/  LDCU.64 UR22, c[0x0][0xb28] ;  /* 0x00016500ff1677ac */ /* 0x000e620008000a00 */
[----:B------:R-:W-:Y:S02]  /*4640*/  UISETP.NE.AND UP6, UPT, UR15, 0x1, UPT ;  /* 0x000000010f00788c */ /* 0x000fe4000bfc5270 */
[----:B------:R-:W-:Y:S02]  /*4650*/  UISETP.NE.AND UP5, UPT, UR50, 0x1, UPT ;  /* 0x000000013200788c */ /* 0x000fe4000bfa5270 */
[----:B------:R-:W-:-:S02]  /*4660*/  UPRMT UR37, UR58, 0x654, UR37 ;  /* 0x000006543a257896 */ /* 0x000fc40008000025 */
[----:B------:R-:W-:Y:S02]  /*4670*/  USHF.R.U32.HI UR52, URZ, UR49, UR6 ;  /* 0x00000031ff347299 */ /* 0x000fe40008011606 */
[----:B------:R-:W-:Y:S02]  /*4680*/  UPRMT UR46, UR58, 0x654, UR41 ;  /* 0x000006543a2e7896 */ /* 0x000fe40008000029 */
[----:B------:R-:W-:Y:S02]  /*4690*/  UPRMT UR39, UR58, 0x654, UR33 ;  /* 0x000006543a277896 */ /* 0x000fe40008000021 */
[----:B------:R-:W-:Y:S02]  /*46a0*/  UPRMT UR38, UR58, 0x654, UR25 ;  /* 0x000006543a267896 */ /* 0x000fe40008000019 */
[----:B--2---:R-:W-:Y:S02]  /*46b0*/  USHF.R.U32.HI UR47, URZ, UR54, UR47 ;  /* 0x00000036ff2f7299 */ /* 0x004fe4000801162f */
[----:B------:R-:W-:-:S11]  /*46c0*/  UISETP.NE.AND UP3, UPT, UR4, 0x1, UPT ;  /* 0x000000010400788c */ /* 0x000fd6000bf65270 */
.L_x_97:
[C---:B------:R-:W-:Y:S02]  /*46d0*/  LEA R12, R14.reuse, UR21, 0x3 ;  /* 0x000000150e0c7c11 */ /* 0x040fe4000f8e18ff */
[----:B------:R-:W-:Y:S02]  /*46e0*/  SHF.L.U32 R9, R13, 0x1f, RZ ;  /* 0x0000001f0d097819 */ /* 0x000fe400000006ff */
[----:B------:R-:W-:Y:S02]  /*46f0*/  LEA R10, R14, UR21, 0x4 ;  /* 0x000000150e0a7c11 */ /* 0x000fe4000f8e20ff */
[----:B------:R-:W2:Y:S02]  /*4700*/  SYNCS.PHASECHK.TRANS64.TRYWAIT P0, [R12+URZ+0xa0], R9 ;  /* 0x0000a0090c0075a7 */ /* 0x000ea400080011ff */
[----:B--23--:R-:W-:Y:S05]  /*4710*/  @!P0 BRA `(.L_x_87) ;  /* 0x0000006000208947 */ /* 0x00cfea0003800000 */
.L_x_176:
[----:B--2---:R-:W2:Y:S01]  /*4720*/  LDS.128 R8, [R10+0x130] ;  /* 0x000130000a087984 */ /* 0x004ea20000000c00 */
[----:B------:R-:W-:Y:S01]  /*4730*/  UISETP.GE.AND UP0, UPT, UR45, 0x1, UPT ;  /* 0x000000012d00788c */ /* 0x000fe2000bf06270 */
[----:B------:R-:W-:Y:S01]  /*4740*/  @!PT LDS RZ, [RZ] ;  /* 0x00000000fffff984 */ /* 0x000fe20000000800 */
[----:B------:R-:W-:Y:S01]  /*4750*/  @!PT LDS RZ, [RZ] ;  /* 0x00000000fffff984 */ /* 0x000fe20000000800 */
[----:B------:R-:W-:Y:S01]  /*4760*/  @!PT LDS RZ, [RZ] ;  /* 0x00000000fffff984 */ /* 0x000fe20000000800 */
[----:B------:R-:W-:Y:S01]  /*4770*/  @!PT LDS RZ, [RZ] ;  /* 0x00000000fffff984 */ /* 0x000fe20000000800 */
[----:B------:R3:W-:Y:S06]  /*4780*/  MEMBAR.ALL.CTA ;  /* 0x0000000000007992 */ /* 0x0007ec0000008000 */
[----:B---3--:R-:W3:Y:S01]  /*4790*/  FENCE.VIEW.ASYNC.S ;  /* 0x00000000000073c6 */ /* 0x008ee20000000000 */
[----:B--2---:R-:W-:Y:S11]  /*47a0*/  LOP3.LUT P0, RZ, R10, 0x1, RZ, 0xc0, !PT ;  /* 0x000000010aff7812 */ /* 0x004ff6000780c0ff */
[----:B------:R-:W-:Y:S02]  /*47b0*/  @!UPT UIADD3 URZ, UPT, UPT, URZ, URZ, URZ ;  /* 0x000000fffffff290 */ /* 0x000fe4000fffe0ff */
[----:B---3--:R-:W-:Y:S01]  /*47c0*/  VOTEU.ANY UP1, P0 ;  /* 0x0000000000ff7886 */ /* 0x008fe20000020100 */
[----:B------:R-:W-:Y:S11]  /*47d0*/  PLOP3.LUT P0, PT, PT, PT, UP1, 0x80, 0x8 ;  /* 0x000000000008781c */ /* 0x000ff60003f0f018 */
[----:B------:R-:W-:Y:S02]  /*47e0*/  @!UPT UIADD3 URZ, UPT, UPT, URZ, URZ, URZ ;  /* 0x000000fffffff290 */ /* 0x000fe4000fffe0ff */
[----:B------:R-:W-:Y:S02]  /*47f0*/  @P0 SHF.R.U32.HI R0, RZ, 0x10, R9 ;  /* 0x00000010ff000819 */ /* 0x000fe40000011609 */
[----:B------:R-:W-:Y:S02]  /*4800*/  @P0 MOV R6, R8 ;  /* 0x0000000800060202 */ /* 0x000fe40000000f00 */
[----:B------:R-:W-:Y:S01]  /*4810*/  @P0 R2UR UR4, R0 ;  /* 0x00000000000402ca */ /* 0x000fe200000e0000 */
[----:B------:R-:W-:Y:S01]  /*4820*/  VIADD R0, R12, 0xb0 ;  /* 0x000000b00c007836 */ /* 0x000fe20000000000 */
[----:B------:R-:W-:Y:S02]  /*4830*/  @P0 LOP3.LUT R8, R9, 0xffff, RZ, 0xc0, !PT ;  /* 0x0000ffff09080812 */ /* 0x000fe400078ec0ff */
[----:B------:R-:W-:Y:S02]  /*4840*/  @P0 R2UR UR6, R6 ;  /* 0x00000000060602ca */ /* 0x000fe400000e0000 */
[----:B------:R-:W-:Y:S02]  /*4850*/  PRMT R0, RZ, 0x654, R0 ;  /* 0x00000654ff007816 */ /* 0x000fe40000000000 */
[----:B------:R-:W-:Y:S02]  /*4860*/  @P0 R2UR UR5, R8 ;  /* 0x00000000080502ca */ /* 0x000fe400000e0000 */
[----:B------:R2:W-:Y:S03]  /*4870*/  SYNCS.ARRIVE.TRANS64.RED.A1T0 RZ, [R0+URZ], RZ ;  /* 0x000000ff00ff79a7 */ /* 0x0005e600081004ff */
[----:B------:R-:W-:Y:S04]  /*4880*/  @UP1 UMOV UR29, UR4 ;  /* 0x00000004001d1c82 */ /* 0x000fe80008000000 */
[----:B------:R-:W-:Y:S04]  /*4890*/  @UP1 UMOV UR14, UR6 ;  /* 0x00000006000e1c82 */ /* 0x000fe80008000000 */
[----:B------:R-:W-:Y:S01]  /*48a0*/  @UP1 UMOV UR13, UR5 ;  /* 0x00000005000d1c82 */ /* 0x000fe20008000000 */
[----:B------:R-:W-:Y:S05]  /*48b0*/  BRA.U !UP0, `(.L_x_88) ;  /* 0x0000000108a47547 */ /* 0x000fea000b800000 */
[----:B------:R-:W-:Y:S02]  /*48c0*/  UIMAD.WIDE.U32 UR16, UR13, UR51, URZ ;  /* 0x000000330d1072a5 */ /* 0x000fe4000f8e00ff */
[----:B------:R-:W-:Y:S02]  /*48d0*/  UIMAD.WIDE.U32 UR18, UR14, UR48, URZ ;  /* 0x000000300e1272a5 */ /* 0x000fe4000f8e00ff */
[----:B------:R-:W-:Y:S02]  /*48e0*/  USEL UR4, UR30, UR47, !UP5 ;  /* 0x0000002f1e047287 */ /* 0x000fe4000e800000 */
[----:B------:R-:W-:Y:S02]  /*48f0*/  USEL UR7, UR31, UR52, !UP6 ;  /* 0x000000341f077287 */ /* 0x000fe4000f000000 */
[----:B-1----:R-:W-:Y:S02]  /*4900*/  UIMAD.WIDE.U32 UR8, UR4, UR22, URZ ;  /* 0x00000016040872a5 */ /* 0x002fe4000f8e00ff */
[----:B------:R-:W-:Y:S01]  /*4910*/  UIMAD.WIDE.U32 UR10, UR7, UR22, URZ ;  /* 0x00000016070a72a5 */ /* 0x000fe2000f8e00ff */
[----:B------:R-:W-:Y:S02]  /*4920*/  UMOV UR5, UR17 ;  /* 0x0000001100057c82 */ /* 0x000fe40008000000 */
[----:B------:R-:W-:Y:S03]  /*4930*/  USHF.R.U32.HI UR6, URZ, UR54, UR5 ;  /* 0x00000036ff067299 */ /* 0x000fe60008011605 */
[----:B------:R-:W-:Y:S01]  /*4940*/  UMOV UR5, UR19 ;  /* 0x0000001300057c82 */ /* 0x000fe20008000000 */
[----:B------:R-:W-:Y:S02]  /*4950*/  USEL UR6, UR13, UR6, !UP5 ;  /* 0x000000060d067287 */ /* 0x000fe4000e800000 */
[----:B------:R-:W-:Y:S03]  /*4960*/  USHF.R.U32.HI UR12, URZ, UR49, UR5 ;  /* 0x00000031ff0c7299 */ /* 0x000fe60008011605 */
[----:B------:R-:W-:Y:S02]  /*4970*/  UMOV UR5, UR9 ;  /* 0x0000000900057c82 */ /* 0x000fe40008000000 */
[----:B------:R-:W-:Y:S03]  /*4980*/  @UP4 USHF.R.U32.HI UR4, URZ, UR23, UR5 ;  /* 0x00000017ff044299 */ /* 0x000fe60008011605 */
[----:B------:R-:W-:Y:S01]  /*4990*/  UMOV UR5, UR11 ;  /* 0x0000000b00057c82 */ /* 0x000fe20008000000 */
[----:B------:R-:W-:Y:S02]  /*49a0*/  UIMAD UR4, UR45, UR4, URZ ;  /* 0x000000042d0472a4 */ /* 0x000fe4000f8e02ff */
[----:B------:R-:W-:Y:S02]  /*49b0*/  @UP4 USHF.R.U32.HI UR7, URZ, UR23, UR5 ;  /* 0x00000017ff074299 */ /* 0x000fe40008011605 */
[----:B------:R-:W-:Y:S02]  /*49c0*/  UIMAD.WIDE.U32 UR10, UR6, UR22, URZ ;  /* 0x00000016060a72a5 */ /* 0x000fe4000f8e00ff */
[----:B------:R-:W-:Y:S02]  /*49d0*/  USEL UR5, UR14, UR12, !UP6 ;  /* 0x0000000c0e057287 */ /* 0x000fe4000f000000 */
[----:B------:R-:W-:Y:S02]  /*49e0*/  UIMAD UR8, UR45, UR7, URZ ;  /* 0x000000072d0872a4 */ /* 0x000fe4000f8e02ff */
[----:B------:R-:W-:Y:S03]  /*49f0*/  UISETP.GE.AND UP0, UPT, UR6, UR4, UPT ;  /* 0x000000040600728c */ /* 0x000fe6000bf06270 */
[----:B------:R-:W-:Y:S01]  /*4a00*/  UMOV UR4, UR11 ;  /* 0x0000000b00047c82 */ /* 0x000fe20008000000 */
[----:B------:R-:W-:Y:S02]  /*4a10*/  UISETP.GE.OR UP0, UPT, UR5, UR8, UP0 ;  /* 0x000000080500728c */ /* 0x000fe40008706670 */
[----:B------:R-:W-:Y:S02]  /*4a20*/  USHF.R.U32.HI UR4, URZ, UR23, UR4 ;  /* 0x00000017ff047299 */ /* 0x000fe40008011604 */
[----:B------:R-:W-:Y:S02]  /*4a30*/  UIMAD.WIDE.U32 UR8, UR5, UR22, URZ ;  /* 0x00000016050872a5 */ /* 0x000fe4000f8e00ff */
[----:B------:R-:W-:Y:S04]  /*4a40*/  USEL UR10, UR6, UR4, !UP4 ;  /* 0x00000004060a7287 */ /* 0x000fe8000e000000 */
[----:B------:R-:W-:Y:S01]  /*4a50*/  UIADD3 UR11, UPT, UPT, -UR10, URZ, URZ ;  /* 0x000000ff0a0b7290 */ /* 0x000fe2000fffe1ff */
[----:B------:R-:W-:Y:S02]  /*4a60*/  @!UP0 UMOV UR4, UR9 ;  /* 0x0000000900048c82 */ /* 0x000fe40008000000 */
[----:B------:R-:W-:Y:S02]  /*4a70*/  @!UP0 USHF.R.U32.HI UR4, URZ, UR23, UR4 ;  /* 0x00000017ff048299 */ /* 0x000fe40008011604 */
[----:B------:R-:W-:Y:S02]  /*4a80*/  UIMAD UR8, UR45, UR11, UR6 ;  /* 0x0000000b2d0872a4 */ /* 0x000fe4000f8e0206 */
[----:B------:R-:W-:Y:S04]  /*4a90*/  @!UP0 USEL UR4, UR5, UR4, !UP4 ;  /* 0x0000000405048287 */ /* 0x000fe8000e000000 */
[----:B------:R-:W-:Y:S02]  /*4aa0*/  @!UP0 UIMAD UR7, UR7, UR8, UR4 ;  /* 0x00000008070782a4 */ /* 0x000fe4000f8e0204 */
[----:B------:R-:W-:Y:S02]  /*4ab0*/  @!UP0 UIADD3 UR9, UPT, UPT, UR10, -UR4, URZ ;  /* 0x800000040a098290 */ /* 0x000fe4000fffe0ff */
[----:B------:R-:W-:Y:S02]  /*4ac0*/  UIADD3 UR8, UPT, UPT, -UR6, URZ, URZ ;  /* 0x000000ff06087290 */ /* 0x000fe4000fffe1ff */
[----:B------:R-:W-:Y:S02]  /*4ad0*/  UIADD3 UR4, UPT, UPT, -UR5, URZ, URZ ;  /* 0x000000ff05047290 */ /* 0x000fe4000fffe1ff */
[----:B------:R-:W-:Y:S03]  /*4ae0*/  @!UP0 UIMAD UR6, UR9, UR45, UR5 ;  /* 0x0000002d090682a4 */ /* 0x000fe6000f8e0205 */
[----:B------:R-:W-:Y:S01]  /*4af0*/  @!UP0 UMOV UR5, UR7 ;  /* 0x0000000700058c82 */ /* 0x000fe20008000000 */
[----:B------:R-:W-:Y:S02]  /*4b00*/  UIMAD UR7, UR15, UR4, UR14 ;  /* 0x000000040f0772a4 */ /* 0x000fe4000f8e020e */
[----:B------:R-:W-:Y:S02]  /*4b10*/  UIMAD UR4, UR50, UR8, UR13 ;  /* 0x00000008320472a4 */ /* 0x000fe4000f8e020d */
[----:B------:R-:W-:Y:S02]  /*4b20*/  UIMAD UR14, UR5, UR15, UR7 ;  /* 0x0000000f050e72a4 */ /* 0x000fe4000f8e0207 */
[----:B------:R-:W-:Y:S11]  /*4b30*/  UIMAD UR13, UR6, UR50, UR4 ;  /* 0x00000032060d72a4 */ /* 0x000ff6000f8e0204 */
[----:B------:R-:W-:Y:S01]  /*4b40*/  @!UPT UIADD3 URZ, UPT, UPT, URZ, URZ, URZ ;  /* 0x000000fffffff290 */ /* 0x000fe2000fffe0ff */
.L_x_88:
[----:B------:R-:W3:Y:S01]  /*4b50*/  @!UP3 LDCU.128 UR8, c[0x0][0xb10] ;  /* 0x00016200ff08b7ac */ /* 0x000ee20008000c00 */
[C---:B----4-:R-:W-:Y:S02]  /*4b60*/  ISETP.NE.U32.AND P1, PT, R4.reuse, RZ, PT ;  /* 0x000000ff0400720c */ /* 0x050fe40003f25070 */
[----:B------:R-:W-:Y:S02]  /*4b70*/  ISETP.NE.U32.AND P0, PT, R4, RZ, PT ;  /* 0x000000ff0400720c */ /* 0x000fe40003f05070 */
[C---:B------:R-:W-:Y:S02]  /*4b80*/  ISETP.NE.AND.EX P1, PT, R5.reuse, RZ, PT, P1 ;  /* 0x000000ff0500720c */ /* 0x040fe40003f25310 */
[----:B------:R-:W-:Y:S01]  /*4b90*/  ISETP.NE.AND.EX P0, PT, R5, RZ, PT, P0 ;  /* 0x000000ff0500720c */ /* 0x000fe20003f05300 */
[----:B------:R-:W4:Y:S01]  /*4ba0*/  @!UP3 LDCU UR5, c[0x0][0xb0c] ;  /* 0x00016180ff05b7ac */ /* 0x000f220008000800 */
[----:B------:R-:W-:Y:S01]  /*4bb0*/  SHF.L.U32 R9, R15, 0x1f, RZ ;  /* 0x0000001f0f097819 */ /* 0x000fe200000006ff */
[----:B------:R-:W-:Y:S02]  /*4bc0*/  USHF.L.U32 UR42, UR32, 0x8, URZ ;  /* 0x00000008202a7899 */ /* 0x000fe400080006ff */
[----:B------:R-:W-:Y:S02]  /*4bd0*/  USHF.L.U32 UR43, UR20, 0x6, URZ ;  /* 0x00000006142b7899 */ /* 0x000fe400080006ff */
[----:B---3--:R-:W-:Y:S07]  /*4be0*/  UIMAD.WIDE.U32 UR6, UR14, UR8, URZ ;  /* 0x000000080e0672a5 */ /* 0x008fee000f8e00ff */
[----:B------:R-:W-:Y:S01]  /*4bf0*/  @!UP3 UMOV UR4, UR7 ;  /* 0x000000070004bc82 */ /* 0x000fe20008000000 */
[----:B----4-:R-:W-:Y:S02]  /*4c00*/  @!UP3 UISETP.NE.AND UP0, UPT, UR5, 0x1, UPT ;  /* 0x000000010500b88c */ /* 0x010fe4000bf05270 */
[----:B------:R-:W-:Y:S02]  /*4c10*/  @!UP3 USHF.R.U32.HI UR4, URZ, UR9, UR4 ;  /* 0x00000009ff04b299 */ /* 0x000fe40008011604 */
[----:B------:R-:W-:Y:S02]  /*4c20*/  UIMAD.WIDE.U32 UR6, UR13, UR11, URZ ;  /* 0x0000000b0d0672a5 */ /* 0x000fe4000f8e00ff */
[----:B------:R-:W-:Y:S02]  /*4c30*/  @!UP3 USEL UR8, UR14, UR4, !UP0 ;  /* 0x000000040e08b287 */ /* 0x000fe4000c000000 */
[----:B------:R-:W-:Y:S03]  /*4c40*/  @!UP3 UISETP.NE.AND UP0, UPT, UR10, 0x1, UPT ;  /* 0x000000010a00b88c */ /* 0x000fe6000bf05270 */
[----:B------:R-:W-:Y:S02]  /*4c50*/  @!UP3 UMOV UR6, UR7 ;  /* 0x000000070006bc82 */ /* 0x000fe40008000000 */
[----:B------:R-:W3:Y:S02]  /*4c60*/  @!UP3 LDCU UR4, c[0x0][0xb20] ;  /* 0x00016400ff04b7ac */ /* 0x000ee40008000800 */
[----:B---3--:R-:W-:Y:S04]  /*4c70*/  @!UP3 USHF.R.U32.HI UR6, URZ, UR4, UR6 ;  /* 0x00000004ff06b299 */ /* 0x008fe80008011606 */
[----:B------:R-:W-:Y:S04]  /*4c80*/  @!UP3 USEL UR6, UR13, UR6, !UP0 ;  /* 0x000000060d06b287 */ /* 0x000fe8000c000000 */
[----:B------:R-:W-:Y:S02]  /*4c90*/  @!UP3 UIADD3 UR4, UPT, UPT, -UR8, UR6, URZ ;  /* 0x000000060804b290 */ /* 0x000fe4000fffe1ff */
[----:B------:R-:W-:Y:S02]  /*4ca0*/  @!UP3 UIADD3 UR6, UPT, UPT, UR8, -UR6, URZ ;  /* 0x800000060806b290 */ /* 0x000fe4000fffe0ff */
[----:B------:R-:W-:Y:S02]  /*4cb0*/  @!UP3 UIMAD UR14, UR4, UR5, UR14 ;  /* 0x00000005040eb2a4 */ /* 0x000fe4000f8e020e */
[----:B------:R-:W-:Y:S01]  /*4cc0*/  @!UP3 UIMAD UR13, UR6, UR10, UR13 ;  /* 0x0000000a060db2a4 */ /* 0x000fe2000f8e020d */
[----:B------:R-:W-:Y:S11]  /*4cd0*/  BRA.U UP2, `(.L_x_89) ;  /* 0x0000000102107547 */ /* 0x000ff6000b800000 */
[----:B--2---:R-:W-:Y:S04]  /*4ce0*/  MOV R0, UR53 ;  /* 0x0000003500007c02 */ /* 0x004fe80008000f00 */
[----:B------:R-:W-:Y:S04]  /*4cf0*/  SHF.L.U32 R11, R0, 0x1f, RZ ;  /* 0x0000001f000b7819 */ /* 0x000fe800000006ff */
[----:B------:R-:W2:Y:S02]  /*4d00*/  SYNCS.PHASECHK.TRANS64.TRYWAIT P2, [UR21+0x98], R11 ;  /* 0x0000980bff0075a7 */ /* 0x000ea40008041115 */
[----:B--2---:R-:W-:Y:S05]  /*4d10*/  @!P2 BRA `(.L_x_90) ;  /* 0x0000005800b4a947 */ /* 0x004fea0003800000 */
.L_x_89:
[----:B------:R-:W-:Y:S05]  /*4d20*/  @!P1 BRA `(.L_x_91) ;  /* 0x0000000000309947 */ /* 0x000fea0003800000 */
[----:B------:R-:W-:Y:S01]  /*4d30*/  ISETP.NE.U32.AND P1, PT, R2, RZ, PT ;  /* 0x000000ff0200720c */ /* 0x000fe20003f25070 */
[----:B------:R-:W3:Y:S01]  /*4d40*/  LDCU.64 UR4, c[0x0][0x358] ;  /* 0x00006b00ff0477ac */ /* 0x000ee20008000a00 */
[----:B------:R-:W-:Y:S02]  /*4d50*/  IMAD.MOV.U32 R86, RZ, RZ, 0x1 ;  /* 0x00000001ff567424 */ /* 0x000fe400078e00ff */
[----:B------:R-:W-:Y:S11]  /*4d60*/  ISETP.NE.AND.EX P1, PT, R3, RZ, PT, P1 ;  /* 0x000000ff0300720c */ /* 0x000ff60003f25310 */
[----:B------:R-:W-:Y:S02]  /*4d70*/  @!UPT UIADD3 URZ, UPT, UPT, URZ, URZ, URZ ;  /* 0x000000fffffff290 */ /* 0x000fe4000fffe0ff */
[----:B--2---:R-:W2:Y:S01]  /*4d80*/  @P1 LDC.64 R10, c[0x0][0x888] ;  /* 0x00022200ff0a1b82 */ /* 0x004ea20000000a00 */
[----:B------:R-:W-:Y:S04]  /*4d90*/  @P1 IMAD R0, R4, UR36, RZ ;  /* 0x0000002404001c24 */ /* 0x000fe8000f8e02ff */
[----:B--2---:R-:W-:Y:S04]  /*4da0*/  @P1 IMAD.WIDE R10, R0, 0x4, R10 ;  /* 0x00000004000a1825 */ /* 0x004fe800078e020a */
[----:B------:R-:W-:Y:S01]  /*4db0*/  HFMA2 R0, -RZ, RZ, 0, 5.9604644775390625e-08 ;  /* 0x00000001ff007431 */ /* 0x000fe200000001ff */
[----:B---3-5:R3:W5:Y:S04]  /*4dc0*/  @P1 LDG.E R41, desc[UR4][R10.64] ;  /* 0x000000040a291981 */ /* 0x028768000c1e1900 */
[----:B------:R-:W-:Y:S01]  /*4dd0*/  @!P1 PRMT R86, R0, 0x7610, R86 ;  /* 0x0000761000569816 */ /* 0x000fe20000000056 */
[----:B---3--:R-:W4:Y:S06]  /*4de0*/  @!P1 LDC R41, c[0x0][0x880] ;  /* 0x00022000ff299b82 */ /* 0x008f2c0000000800 */
.L_x_91:
[----:B----45:R-:W-:Y:S01]  /*4df0*/  @!P0 FSETP.EQ.AND P1, PT, R41, RZ, PT ;  /* 0x000000ff2900820b */ /* 0x030fe20003f22000 */
[----:B------:R-:W-:Y:S01]  /*4e00*/  @!UPT UIADD3 URZ, UPT, UPT, URZ, URZ, URZ ;  /* 0x000000fffffff290 */ /* 0x000fe2000fffe0ff */
[----:B------:R-:W-:Y:S11]  /*4e10*/  @!P0 BRA `(.L_x_92) ;  /* 0x0000000000188947 */ /* 0x000ff60003800000 */
[----:B------:R-:W-:Y:S02]  /*4e20*/  LOP3.LUT P0, RZ, R86, 0xff, RZ, 0xc0, !PT ;  /* 0x000000ff56ff7812 */ /* 0x000fe4000780c0ff */
[----:B------:R-:W-:Y:S04]  /*4e30*/  ISETP.NE.U32.AND P1, PT, R2, RZ, PT ;  /* 0x000000ff0200720c */ /* 0x000fe80003f25070 */
[----:B------:R-:W-:Y:S04]  /*4e40*/  ISETP.NE.AND.EX P1, PT, R3, RZ, PT, P1 ;  /* 0x000000ff0300720c */ /* 0x000fe80003f25310 */
[----:B------:R-:W-:Y:S03]  /*4e50*/  PLOP3.LUT P1, PT, P1, PT, PT, 0x8, 0x80 ;  /* 0x000000000080781c */ /* 0x000fe60000f2e170 */
[----:B------:R-:W-:Y:S11]  /*4e60*/  @P0 FSETP.EQ.AND P1, PT, R41, RZ, PT ;  /* 0x000000ff2900020b */ /* 0x000ff60003f22000 */
[----:B------:R-:W-:Y:S02]  /*4e70*/  @!UPT UIADD3 URZ, UPT, UPT, URZ, URZ, URZ ;  /* 0x000000fffffff290 */ /* 0x000fe4000fffe0ff */
.L_x_92:
[----:B------:R-:W3:Y:S01]  /*4e80*/  SYNCS.PHASECHK.TRANS64.TRYWAIT P2, [UR21+0x70], R9 ;  /* 0x00007009ff0075a7 */ /* 0x000ee20008041115 */
[----:B------:R-:W-:Y:S04]  /*4e90*/  ELECT P0, URZ, PT ;  /* 0x0000000000ff782f */ /* 0x000fe80003800000 */
[----:B------:R-:W-:Y:S11]  /*4ea0*/  PLOP3.LUT P1, PT, P1, P0, PT, 0xf2, 0x2f ;  /* 0x00000000002f781c */ /* 0x000ff60000f21e72 */
[----:B------:R-:W-:Y:S02]  /*4eb0*/  @!UPT UIADD3 URZ, UPT, UPT, URZ, URZ, URZ ;  /* 0x000000fffffff290 */ /* 0x000fe4000fffe0ff */
[----:B------:R-:W-:Y:S05]  /*4ec0*/  @!P1 IADD3 R8, P0, PT, R16, 0x580, RZ ;  /* 0x0000058010089810 */ /* 0x000fea0007f1e0ff */
[----:B------:R-:W-:Y:S01]  /*4ed0*/  @!P1 IMAD.X R6, RZ, RZ, R17, P0 ;  /* 0x000000ffff069224 */ /* 0x000fe200000e0611 */
[----:B---3--:R-:W-:Y:S07]  /*4ee0*/  @!P2 BRA `(.L_x_93) ;  /* 0x000000580058a947 */ /* 0x008fee0003800000 */
.L_x_179:
[----:B------:R-:W-:Y:S01]  /*4ef0*/  @!P1 R2UR UR5, R8 ;  /* 0x00000000080592ca */ /* 0x000fe200000e0000 */
[----:B------:R-:W-:Y:S01]  /*4f00*/  VOTEU.ALL UP0, P1 ;  /* 0x0000000000ff7886 */ /* 0x000fe20000800000 */
[----:B------:R-:W-:Y:S01]  /*4f10*/  @!P1 R2UR UR4, R6 ;  /* 0x00000000060492ca */ /* 0x000fe200000e0000 */
[----:B------:R-:W-:Y:S01]  /*4f20*/  UMOV UR6, 0x0 ;  /* 0x0000000000067882 */ /* 0x000fe20000000000 */
[----:B------:R-:W-:Y:S01]  /*4f30*/  UMOV UR7, 0x10000000 ;  /* 0x1000000000077882 */ /* 0x000fe20000000000 */
[----:B------:R-:W-:Y:S01]  /*4f40*/  UMOV UR44, UR36 ;  /* 0x00000024002c7c82 */ /* 0x000fe20008000000 */
[----:B------:R-:W-:Y:S01]  /*4f50*/  @!UP0 UIADD3 UR40, UPT, UPT, UR21, 0x200, URZ ;  /* 0x0000020015288890 */ /* 0x000fe2000fffe0ff */
[----:B--2---:R-:W-:Y:S01]  /*4f60*/  @!P1 IMAD.MOV.U32 R0, RZ, RZ, 0x1000 ;  /* 0x00001000ff009424 */ /* 0x004fe200078e00ff */
[----:B------:R-:W-:Y:S01]  /*4f70*/  @!UP0 UIADD3 UR10, UPT, UPT, UR42, 0x80, URZ ;  /* 0x000000802a0a8890 */ /* 0x000fe2000fffe0ff */
[----:B------:R-:W-:Y:S01]  /*4f80*/  @!P1 IADD3 R8, P0, PT, R16, 0x580, RZ ;  /* 0x0000058010089810 */ /* 0x000fe20007f1e0ff */
[----:B------:R-:W-:Y:S01]  /*4f90*/  @!UP0 UIADD3 UR8, UPT, UPT, UR21, 0xa00, URZ ;  /* 0x00000a0015088890 */ /* 0x000fe2000fffe0ff */
[----:B------:R-:W-:Y:S02]  /*4fa0*/  VOTEU.ALL UP0, P1 ;  /* 0x0000000000ff7886 */ /* 0x000fe40000800000 */
[----:B------:R-:W-:Y:S01]  /*4fb0*/  IMAD.U32 R10, RZ, RZ, UR5 ;  /* 0x00000005ff0a7e24 */ /* 0x000fe2000f8e00ff */
[----:B------:R-:W-:Y:S01]  /*4fc0*/  UMOV UR9, UR41 ;  /* 0x0000002900097c82 */ /* 0x000fe20008000000 */
[----:B------:R-:W-:Y:S01]  /*4fd0*/  IMAD.U32 R11, RZ, RZ, UR4 ;  /* 0x00000004ff0b7e24 */ /* 0x000fe2000f8e00ff */
[----:B------:R-:W-:Y:S01]  /*4fe0*/  UMOV UR11, UR43 ;  /* 0x0000002b000b7c82 */ /* 0x000fe20008000000 */
[----:B------:R-:W-:Y:S01]  /*4ff0*/  UMOV UR12, UR36 ;  /* 0x00000024000c7c82 */ /* 0x000fe20008000000 */
[----:B------:R-:W-:Y:S01]  /*5000*/  @!P1 R2UR UR4, R10 ;  /* 0x000000000a0492ca */ /* 0x000fe200000e0000 */
[----:B------:R-:W-:Y:S01]  /*5010*/  @!P1 IMAD.X R6, RZ, RZ, R17, P0 ;  /* 0x000000ffff069224 */ /* 0x000fe200000e0611 */
[----:B------:R-:W-:Y:S11]  /*5020*/  @!P1 R2UR UR5, R11 ;  /* 0x000000000b0592ca */ /* 0x000ff600000e0000 */
[----:B------:R-:W-:Y:S02]  /*5030*/  @!UPT UIADD3 URZ, UPT, UPT, URZ, URZ, URZ ;  /* 0x000000fffffff290 */ /* 0x000fe4000fffe0ff */
[----:B------:R2:W-:Y:S01]  /*5040*/  @!UP0 UTMALDG.3D [UR40], [UR4], desc[UR6] ;  /* 0x00000628040085b4 */ /* 0x0005e20008011000 */
[----:B------:R-:W-:Y:S05]  /*5050*/  VOTEU.ALL UP0, P1 ;  /* 0x0000000000ff7886 */ /* 0x000fea0000800000 */
[----:B------:R2:W-:Y:S01]  /*5060*/  @!UP0 UTMALDG.3D [UR8], [UR4], desc[UR6] ;  /* 0x00000608040085b4 */ /* 0x0005e20008011000 */
[----:B------:R2:W-:Y:S01]  /*5070*/  @!P1 SYNCS.ARRIVE.TRANS64.RED.A0TR RZ, [UR21+0x50], R0 ;  /* 0x00005000ffff99a7 */ /* 0x0005e20008300415 */
[----:B------:R-:W-:Y:S01]  /*5080*/  SYNCS.ARRIVE.TRANS64.RED.A1T0 RZ, [UR46], RZ ;  /* 0x000000ffffff79a7 */ /* 0x000fe2000810042e */
[----:B------:R-:W3:Y:S02]  /*5090*/  SYNCS.PHASECHK.TRANS64.TRYWAIT P2, [UR21+0x78], R9 ;  /* 0x00007809ff0075a7 */ /* 0x000ee40008041115 */
[----:B--23--:R-:W-:Y:S05]  /*50a0*/  @!P2 BRA `(.L_x_94) ;  /* 0x000000580000a947 */ /* 0x00cfea0003800000 */
.L_x_181:
        /* <DEDUP_REMOVED lines=10> */
[----:B------:R-:W-:Y:S02]  /*5150*/  @!UP0 UIADD3 UR10, UPT, UPT, UR42, 0xa0, URZ ;  /* 0x000000a02a0a8890 */ /* 0x000fe4000fffe0ff */
[----:B------:R-:W-:Y:S01]  /*5160*/  @!UP0 UIADD3 UR8, UPT, UPT, UR21, 0x1a00, URZ ;  /* 0x00001a0015088890 */ /* 0x000fe2000fffe0ff */
[----:B------:R-:W-:Y:S01]  /*5170*/  IMAD.U32 R10, RZ, RZ, UR5 ;  /* 0x00000005ff0a7e24 */ /* 0x000fe2000f8e00ff */
[----:B------:R-:W-:Y:S01]  /*5180*/  VOTEU.ALL UP0, P1 ;  /* 0x0000000000ff7886 */ /* 0x000fe20000800000 */
[----:B------:R-:W-:Y:S01]  /*5190*/  IMAD.U32 R11, RZ, RZ, UR4 ;  /* 0x00000004ff0b7e24 */ /* 0x000fe2000f8e00ff */
[----:B------:R-:W-:Y:S01]  /*51a0*/  UMOV UR9, UR33 ;  /* 0x0000002100097c82 */ /* 0x000fe20008000000 */
[----:B------:R-:W-:Y:S01]  /*51b0*/  UMOV UR11, UR43 ;  /* 0x0000002b000b7c82 */ /* 0x000fe20008000000 */
[----:B------:R-:W-:Y:S01]  /*51c0*/  @!P1 R2UR UR4, R10 ;  /* 0x000000000a0492ca */ /* 0x000fe200000e0000 */
[----:B------:R-:W-:Y:S01]  /*51d0*/  UMOV UR12, UR36 ;  /* 0x00000024000c7c82 */ /* 0x000fe20008000000 */
[----:B------:R-:W-:Y:S01]  /*51e0*/  @!P1 R2UR UR5, R11 ;  /* 0x000000000b0592ca */ /* 0x000fe200000e0000 */
[----:B------:R-:W-:Y:S11]  /*51f0*/  @!P1 IMAD.X R6, RZ, RZ, R17, P0 ;  /* 0x000000ffff069224 */ /* 0x000ff600000e0611 */
[----:B------:R-:W-:Y:S01]  /*5200*/  @!UPT UIADD3 URZ, UPT, UPT, URZ, URZ, URZ ;  /* 0x000000fffffff290 */ /* 0x000fe2000fffe0ff */
[----:B------:R2:W-:Y:S01]  /*5210*/  @!UP0 UTMALDG.3D [UR32], [UR4], desc[UR6] ;  /* 0x00000620040085b4 */ /* 0x0005e20008011000 */
[----:B------:R-:W-:Y:S05]  /*5220*/  VOTEU.ALL UP0, P1 ;  /* 0x0000000000ff7886 */ /* 0x000fea0000800000 */
[----:B------:R2:W-:Y:S01]  /*5230*/  @!UP0 UTMALDG.3D [UR8], [UR4], desc[UR6] ;  /* 0x00000608040085b4 */ /* 0x0005e20008011000 */
[----:B------:R2:W-:Y:S01]  /*5240*/  @!P1 SYNCS.ARRIVE.TRANS64.RED.A0TR RZ, [UR21+0x58], R0 ;  /* 0x00005800ffff99a7 */ /* 0x0005e20008300415 */
[----:B------:R-:W-:Y:S01]  /*5250*/  SYNCS.ARRIVE.TRANS64.RED.A1T0 RZ, [UR39], RZ ;  /* 0x000000ffffff79a7 */ /* 0x000fe20008100427 */
[----:B------:R-:W3:Y:S02]  /*5260*/  SYNCS.PHASECHK.TRANS64.TRYWAIT P2, [UR21+0x80], R9 ;  /* 0x00008009ff0075a7 */ /* 0x000ee40008041115 */
[----:B--23--:R-:W-:Y:S05]  /*5270*/  @!P2 BRA `(.L_x_95) ;  /* 0x0000005400a4a947 */ /* 0x00cfea0003800000 */
.L_x_183:
        /* <DEDUP_REMOVED lines=9> */
[----:B------:R-:W-:Y:S01]  /*5310*/  VIADD R14, R14, 0x1 ;  /* 0x000000010e0e7836 */ /* 0x000fe20000000000 */
        /* <DEDUP_REMOVED lines=10> */
[----:B------:R-:W-:Y:S11]  /*53c0*/  UMOV UR12, UR36 ;  /* 0x00000024000c7c82 */ /* 0x000ff60008000000 */
        /* <DEDUP_REMOVED lines=8> */
.L_x_185:
[----:B------:R-:W-:Y:S01]  /*5450*/  UIADD3 UR32, UPT, UPT, UR13, UR59, URZ ;  /* 0x0000003b0d207290 */ /* 0x000fe2000fffe0ff */
[----:B------:R-:W-:Y:S01]  /*5460*/  @!P1 IADD3 R6, P0, PT, R16, 0x580, RZ ;  /* 0x0000058010069810 */ /* 0x000fe20007f1e0ff */
[----:B------:R-:W-:Y:S01]  /*5470*/  UPLOP3.LUT UP2, UPT, UPT, UPT, UPT, 0x80, 0x8 ;  /* 0x000000000008789c */ /* 0x000fe20003f4f070 */
[----:B------:R-:W-:Y:S01]  /*5480*/  R2UR UR24, R88 ;  /* 0x00000000581872ca */ /* 0x000fe200000e0000 */
[----:B------:R-:W-:Y:S01]  /*5490*/  VOTEU.ALL UP0, P1 ;  /* 0x0000000000ff7886 */ /* 0x000fe20000800000 */
[----:B------:R-:W-:Y:S01]  /*54a0*/  @!P1 R2UR UR5, R6 ;  /* 0x00000000060592ca */ /* 0x000fe200000e0000 */
[----:B--2---:R-:W-:Y:S01]  /*54b0*/  @!P1 IMAD.X R0, RZ, RZ, R17, P0 ;  /* 0x000000ffff009224 */ /* 0x004fe200000e0611 */
[----:B------:R-:W-:Y:S01]  /*54c0*/  UMOV UR6, 0x0 ;  /* 0x0000000000067882 */ /* 0x000fe20000000000 */
[----:B------:R-:W-:Y:S01]  /*54d0*/  UMOV UR7, 0x10000000 ;  /* 0x1000000000077882 */ /* 0x000fe20000000000 */
[----:B------:R-:W-:Y:S01]  /*54e0*/  @!UP0 UIADD3 UR18, UPT, UPT, UR42, 0x60, URZ ;  /* 0x000000602a128890 */ /* 0x000fe2000fffe0ff */
[----:B------:R-:W-:Y:S01]  /*54f0*/  ISETP.NE.AND P0, PT, R14, 0x2, PT ;  /* 0x000000020e00780c */ /* 0x000fe20003f05270 */
[----:B------:R-:W-:Y:S01]  /*5500*/  @!UP0 UIADD3 UR16, UPT, UPT, UR21, 0x3200, URZ ;  /* 0x0000320015108890 */ /* 0x000fe2000fffe0ff */
[----:B------:R-:W-:Y:S01]  /*5510*/  @!P1 R2UR UR4, R0 ;  /* 0x00000000000492ca */ /* 0x000fe200000e0000 */
[----:B------:R-:W-:Y:S01]  /*5520*/  @!UP0 UIADD3 UR17, UPT, UPT, UR21, 0x68, URZ ;  /* 0x0000006815118890 */ /* 0x000fe2000fffe0ff */
[----:B------:R-:W-:Y:S01]  /*5530*/  SEL R0, RZ, 0x1, P0 ;  /* 0x00000001ff007807 */ /* 0x000fe20000000000 */
[----:B------:R-:W-:Y:S01]  /*5540*/  @!UP0 UIADD3 UR10, UPT, UPT, UR42, 0xe0, URZ ;  /* 0x000000e02a0a8890 */ /* 0x000fe2000fffe0ff */
[----:B------:R-:W-:Y:S01]  /*5550*/  LOP3.LUT R15, R15, 0x1, RZ, 0x3c, !PT ;  /* 0x000000010f0f7812 */ /* 0x000fe200078e3cff */
[----:B------:R-:W-:Y:S01]  /*5560*/  @!UP0 UIADD3 UR8, UPT, UPT, UR21, 0x3a00, URZ ;  /* 0x00003a0015088890 */ /* 0x000fe2000fffe0ff */
[----:B------:R-:W-:Y:S01]  /*5570*/  IMAD.U32 R8, RZ, RZ, UR5 ;  /* 0x00000005ff087e24 */ /* 0x000fe2000f8e00ff */
[----:B------:R-:W-:Y:S01]  /*5580*/  VOTEU.ALL UP0, P1 ;  /* 0x0000000000ff7886 */ /* 0x000fe20000800000 */
[----:B------:R-:W-:Y:S01]  /*5590*/  UMOV UR19, UR43 ;  /* 0x0000002b00137c82 */ /* 0x000fe20008000000 */
[----:B------:R-:W-:Y:S01]  /*55a0*/  UMOV UR20, UR36 ;  /* 0x0000002400147c82 */ /* 0x000fe20008000000 */
[----:B------:R-:W-:Y:S01]  /*55b0*/  UMOV UR11, UR43 ;  /* 0x0000002b000b7c82 */ /* 0x000fe20008000000 */
[----:B------:R-:W-:Y:S01]  /*55c0*/  UMOV UR12, UR36 ;  /* 0x00000024000c7c82 */ /* 0x000fe20008000000 */
[----:B------:R-:W-:Y:S01]  /*55d0*/  UMOV UR9, UR17 ;  /* 0x0000001100097c82 */ /* 0x000fe20008000000 */
[----:B------:R-:W-:Y:S01]  /*55e0*/  IMAD.U32 R9, RZ, RZ, UR4 ;  /* 0x00000004ff097e24 */ /* 0x000fe2000f8e00ff */
[----:B------:R-:W-:Y:S01]  /*55f0*/  @!P1 R2UR UR4, R8 ;  /* 0x00000000080492ca */ /* 0x000fe200000e0000 */
[----:B------:R-:W-:Y:S01]  /*5600*/  UMOV UR36, UR29 ;  /* 0x0000001d00247c82 */ /* 0x000fe20008000000 */
[----:B------:R-:W-:Y:S02]  /*5610*/  LOP3.LUT R13, R13, R0, RZ, 0x3c, !PT ;  /* 0x000000000d0d7212 */ /* 0x000fe400078e3cff */
[----:B------:R-:W-:Y:S02]  /*5620*/  @!P1 R2UR UR5, R9 ;  /* 0x00000000090592ca */ /* 0x000fe400000e0000 */
[----:B------:R-:W-:Y:S11]  /*5630*/  SEL R14, R14, RZ, P0 ;  /* 0x000000ff0e0e7207 */ /* 0x000ff60000000000 */
[----:B------:R2:W-:Y:S01]  /*5640*/  @!UP0 UTMALDG.3D [UR16], [UR4], desc[UR6] ;  /* 0x00000610040085b4 */ /* 0x0005e20008011000 */
[----:B------:R-:W-:Y:S05]  /*5650*/  VOTEU.ALL UP0, P1 ;  /* 0x0000000000ff7886 */ /* 0x000fea0000800000 */
[----:B------:R3:W-:Y:S01]  /*5660*/  @!UP0 UTMALDG.3D [UR8], [UR4], desc[UR6] ;  /* 0x00000608040085b4 */ /* 0x0007e20008011000 */
[----:B------:R3:W-:Y:S01]  /*5670*/  @!P1 SYNCS.ARRIVE.TRANS64.RED.A0TR RZ, [UR21+0x68], R7 ;  /* 0x00006807ffff99a7 */ /* 0x0007e20008300415 */
[----:B------:R-:W-:Y:S01]  /*5680*/  SYNCS.ARRIVE.TRANS64.RED.A1T0 RZ, [UR37], RZ ;  /* 0x000000ffffff79a7 */ /* 0x000fe20008100425 */
[----:B--2---:R-:W-:Y:S01]  /*5690*/  UIADD3 UR20, UPT, UPT, UR14, UR24, URZ ;  /* 0x000000180e147290 */ /* 0x004fe2000fffe0ff */
[----:B------:R-:W-:Y:S11]  /*56a0*/  BRA.U UP1, `(.L_x_97) ;  /* 0xfffffff101087547 */ /* 0x000ff6000b83ffff */
[----:B------:R-:W-:-:S04]  /*56b0*/  SHF.L.U32 R3, R15, 0x1f, RZ ;  /* 0x0000001f0f037819 */ /* 0x000fc800000006ff */
[----:B------:R-:W2:Y:S02]  /*56c0*/  SYNCS.PHASECHK.TRANS64.TRYWAIT P0, [UR21+0x70], R3 ;  /* 0x00007003ff0075a7 */ /* 0x000ea40008001115 */
[----:B--2---:R-:W-:Y:S05]  /*56d0*/  @!P0 BRA `(.L_x_98) ;  /* 0x0000005000bc8947 */ /* 0x004fea0003800000 */
.L_x_187:
[----:B------:R-:W4:Y:S02]  /*56e0*/  SYNCS.PHASECHK.TRANS64.TRYWAIT P0, [UR21+0x78], R3 ;  /* 0x00007803ff0075a7 */ /* 0x000f240008001115 */
[----:B----4-:R-:W-:Y:S05]  /*56f0*/  @!P0 BRA `(.L_x_99) ;  /* 0x0000005000cc8947 */ /* 0x010fea0003800000 */
.L_x_189:
[----:B------:R-:W4:Y:S02]  /*5700*/  SYNCS.PHASECHK.TRANS64.TRYWAIT P0, [UR21+0x80], R3 ;  /* 0x00008003ff0075a7 */ /* 0x000f240008001115 */
[----:B----4-:R-:W-:Y:S05]  /*5710*/  @!P0 BRA `(.L_x_100) ;  /* 0x0000005000dc8947 */ /* 0x010fea0003800000 */
.L_x_191:
[----:B--2---:R-:W-:-:S07]  /*5720*/  MOV R0, UR21 ;  /* 0x0000001500007c02 */ /* 0x004fce0008000f00 */
.L_x_101:
[----:B--2---:R-:W-:-:S04]  /*5730*/  SHF.L.U32 R3, R15, 0x1f, RZ ;  /* 0x0000001f0f037819 */ /* 0x004fc800000006ff */
[----:B------:R2:W4:Y:S03]  /*5740*/  SYNCS.PHASECHK.TRANS64.TRYWAIT P0, [R0+URZ+0x88], R3 ;  /* 0x00008803000075a7 */ /* 0x00052600080011ff */
[----:B----4-:R-:W-:Y:S05]  /*5750*/  @!P0 NANOSLEEP.SYNCS 0x989680 ;  /* 0x009896800000895d */ /* 0x010fea0003900000 */
[----:B------:R-:W4:Y:S02]  /*5760*/  @!P0 SYNCS.PHASECHK.TRANS64 P0, [R0+URZ+0x88], R3 ;  /* 0x00008803000085a7 */ /* 0x000f2400080010ff */
[----:B-1-34-:R-:W-:Y:S05]  /*5770*/  @P0 EXIT ;  /* 0x000000000000094d */ /* 0x01afea0003800000 */
[----:B------:R-:W-:Y:S05]  /*5780*/  BRA `(.L_x_101) ;  /* 0xfffffffc00e87947 */ /* 0x000fea000383ffff */
.L_x_86:
[----:B------:R-:W-:-:S06]  /*5790*/  UISETP.GE.AND UP0, UPT, UR13, 0x4, UPT ;  /* 0x000000040d00788c */ /* 0x000fcc000bf06270 */
[----:B------:R-:W-:-:S13]  /*57a0*/  PLOP3.LUT P0, PT, PT, PT, UP0, 0x80, 0x8 ;  /* 0x000000000008781c */ /* 0x000fda0003f0f008 */
[----:B------:R-:W-:Y:S05]  /*57b0*/  @!P0 EXIT ;  /* 0x000000000000894d */ /* 0x000fea0003800000 */
[----:B------:R-:W-:Y:S01]  /*57c0*/  BAR.SYNC.DEFER_BLOCKING 0x6, 0xa0 ;  /* 0x0182800000007b1d */ /* 0x000fe20000010000 */
[----:B------:R-:W-:Y:S01]  /*57d0*/  IMAD.SHL.U32 R4, R87, 0x200000, RZ ;  /* 0x0020000057047824 */ /* 0x000fe200078e00ff */
[----:B------:R-:W-:Y:S01]  /*57e0*/  CS2R R94, SRZ ;  /* 0x00000000005e7805 */ /* 0x000fe2000001ff00 */
[C---:B------:R-:W-:Y:S01]  /*57f0*/  IMAD.SHL.U32 R85, R97.reuse, 0x20, RZ ;  /* 0x0000002061557824 */ /* 0x040fe200078e00ff */
[----:B------:R-:W-:Y:S01]  /*5800*/  CS2R R92, SRZ ;  /* 0x00000000005c7805 */ /* 0x000fe2000001ff00 */
[C---:B------:R-:W-:Y:S01]  /*5810*/  IMAD.U32 R37, R97.reuse, 0x10000, RZ ;  /* 0x0001000061257824 */ /* 0x040fe200078e00ff */
[----:B------:R-:W-:Y:S02]  /*5820*/  UMOV UR43, 0x400 ;  /* 0x00000400002b7882 */ /* 0x000fe40000000000 */
[----:B------:R-:W1:Y:S01]  /*5830*/  LDC.64 R82, c[0x0][0x8b0] ;  /* 0x00022c00ff527b82 */ /* 0x000e620000000a00 */
[----:B------:R-:W-:Y:S01]  /*5840*/  ULEA UR43, UR58, UR43, 0x18 ;  /* 0x0000002b3a2b7291 */ /* 0x000fe2000f8ec0ff */
[----:B------:R-:W-:Y:S01]  /*5850*/  IMAD.SHL.U32 R5, R97, 0x4, RZ ;  /* 0x0000000461057824 */ /* 0x000fe200078e00ff */
[----:B------:R-:W-:Y:S01]  /*5860*/  LOP3.LUT R4, R4, 0x200000, RZ, 0xc0, !PT ;  /* 0x0020000004047812 */ /* 0x000fe200078ec0ff */
[----:B------:R-:W-:Y:S01]  /*5870*/  IMAD.SHL.U32 R7, R87, 0x400, RZ ;  /* 0x0000040057077824 */ /* 0x000fe200078e00ff */
[C---:B------:R-:W-:Y:S01]  /*5880*/  LOP3.LUT R6, R85.reuse, 0x80, RZ, 0xc0, !PT ;  /* 0x0000008055067812 */ /* 0x040fe200078ec0ff */
[----:B------:R-:W-:Y:S01]  /*5890*/  UIADD3 UR4, UPT, UPT, UR43, 0x4200, URZ ;  /* 0x000042002b047890 */ /* 0x000fe2000fffe0ff */
[C---:B------:R-:W-:Y:S01]  /*58a0*/  LOP3.LUT R84, R85.reuse, 0xb60, RZ, 0xc0, !PT ;  /* 0x00000b6055547812 */ /* 0x040fe200078ec0ff */
[----:B------:R-:W2:Y:S01]  /*58b0*/  LDC.64 R80, c[0x0][0x8a8] ;  /* 0x00022a00ff507b82 */ /* 0x000ea20000000a00 */
[----:B------:R-:W-:Y:S01]  /*58c0*/  UIADD3 UR5, UPT, UPT, UR43, 0x200, URZ ;  /* 0x000002002b057890 */ /* 0x000fe2000fffe0ff */
[----:B------:R-:W-:Y:S01]  /*58d0*/  LOP3.LUT R37, R4, 0x400000, R37, 0xf8, !PT ;  /* 0x0040000004257812 */ /* 0x000fe200078ef825 */
[----:B------:R-:W-:Y:S01]  /*58e0*/  IMAD.MOV.U32 R36, RZ, RZ, RZ ;  /* 0x000000ffff247224 */ /* 0x000fe200078e00ff */
[----:B------:R-:W-:Y:S01]  /*58f0*/  LOP3.LUT R5, R6, 0x10, R5, 0xf8, !PT ;  /* 0x0000001006057812 */ /* 0x000fe200078ef805 */
[----:B------:R-:W-:Y:S01]  /*5900*/  IMAD.MOV.U32 R91, RZ, RZ, RZ ;  /* 0x000000ffff5b7224 */ /* 0x000fe200078e00ff */
[----:B------:R-:W-:Y:S01]  /*5910*/  LOP3.LUT R84, R84, 0x400, R7, 0xf8, !PT ;  /* 0x0000040054547812 */ /* 0x000fe200078ef807 */
[----:B------:R-:W-:Y:S01]  /*5920*/  IMAD.U32 R98, RZ, RZ, UR5 ;  /* 0x00000005ff627e24 */ /* 0x000fe2000f8e00ff */
[----:B------:R-:W-:Y:S01]  /*5930*/  LOP3.LUT P0, RZ, R85, 0x80, RZ, 0xc0, !PT ;  /* 0x0000008055ff7812 */ /* 0x000fe2000780c0ff */
[----:B------:R-:W3:Y:S01]  /*5940*/  LDS R0, [UR43+0x150] ;  /* 0x0001502bff007984 */ /* 0x000ee20008000800 */
[----:B------:R-:W-:Y:S01]  /*5950*/  LOP3.LUT R84, R84, R5, RZ, 0xfc, !PT ;  /* 0x0000000554547212 */ /* 0x000fe200078efcff */
[----:B------:R-:W-:Y:S01]  /*5960*/  IMAD.U32 R96, RZ, RZ, UR4 ;  /* 0x00000004ff607e24 */ /* 0x000fe2000f8e00ff */
[----:B------:R-:W-:Y:S01]  /*5970*/  P2R R4, PR, RZ, 0x1 ;  /* 0x00000001ff047803 */ /* 0x000fe20000000000 */
[----:B------:R-:W4:Y:S01]  /*5980*/  LDCU UR57, c[0x0][0x370] ;  /* 0x00006e00ff3977ac */ /* 0x000f220008000800 */
[----:B------:R-:W-:Y:S01]  /*5990*/  LOP3.LUT R97, R97, 0x60, RZ, 0xc0, !PT ;  /* 0x0000006061617812 */ /* 0x000fe200078ec0ff */
[----:B------:R-:W1:Y:S01]  /*59a0*/  LDCU.64 UR62, c[0x0][0x348] ;  /* 0x00006900ff3e77ac */ /* 0x000e620008000a00 */
[----:B------:R-:W1:Y:S01]  /*59b0*/  LDCU UR42, c[0x0][0xb0c] ;  /* 0x00016180ff2a77ac */ /* 0x000e620008000800 */
[----:B------:R-:W1:Y:S01]  /*59c0*/  LDCU UR39, c[0x0][0xb30] ;  /* 0x00016600ff2777ac */ /* 0x000e620008000800 */
[----:B------:R-:W1:Y:S01]  /*59d0*/  LDCU.64 UR46, c[0x0][0x888] ;  /* 0x00011100ff2e77ac */ /* 0x000e620008000a00 */
[----:B------:R-:W1:Y:S01]  /*59e0*/  LDCU.64 UR40, c[0x0][0xb28] ;  /* 0x00016500ff2877ac */ /* 0x000e620008000a00 */
[----:B------:R-:W1:Y:S01]  /*59f0*/  LDCU.64 UR60, c[0x0][0x890] ;  /* 0x00011200ff3c77ac */ /* 0x000e620008000a00 */
[----:B------:R-:W1:Y:S01]  /*5a00*/  LDCU.128 UR52, c[0x0][0xb10] ;  /* 0x00016200ff3477ac */ /* 0x000e620008000c00 */
[----:B------:R-:W1:Y:S02]  /*5a10*/  LDCU UR56, c[0x0][0x374] ;  /* 0x00006e80ff3877ac */ /* 0x000e640008000800 */
[----:B-1234-:R-:W-:-:S07]  /*5a20*/  IMAD.IADD R37, R0, 0x1, R37 ;  /* 0x0000000100257824 */ /* 0x01efce00078e0225 */
.L_x_143:
[C---:B------:R-:W-:Y:S02]  /*5a30*/  LEA R3, R91.reuse, UR43, 0x3 ;  /* 0x0000002b5b037c11 */ /* 0x040fe4000f8e18ff */
[----:B------:R-:W-:Y:S02]  /*5a40*/  SHF.L.U32 R0, R94, 0x1f, RZ ;  /* 0x0000001f5e007819 */ /* 0x000fe400000006ff */
[----:B------:R-:W-:Y:S02]  /*5a50*/  LEA R5, R91, UR43, 0x4 ;  /* 0x0000002b5b057c11 */ /* 0x000fe4000f8e20ff */
[----:B------:R-:W1:Y:S02]  /*5a60*/  SYNCS.PHASECHK.TRANS64.TRYWAIT P0, [R3+URZ+0xa0], R0 ;  /* 0x0000a000030075a7 */ /* 0x000e6400080011ff */
[----:B-12---:R-:W-:Y:S05]  /*5a70*/  @!P0 BRA `(.L_x_102) ;  /* 0x00000050001c8947 */ /* 0x006fea0003800000 */
.L_x_192:
        /* <DEDUP_REMOVED lines=11> */
[----:B------:R-:W-:Y:S01]  /*5b30*/  PLOP3.LUT P0, PT, PT, PT, UP1, 0x80, 0x8 ;  /* 0x000000000008781c */ /* 0x000fe20003f0f018 */
[----:B------:R-:W-:Y:S11]  /*5b40*/  UP2UR UR44, UPR, URZ, 0x2 ;  /* 0x00000002ff2c7883 */ /* 0x000ff60008000000 */
[----:B------:R-:W-:Y:S01]  /*5b50*/  @!UPT UIADD3 URZ, UPT, UPT, URZ, URZ, URZ ;  /* 0x000000fffffff290 */ /* 0x000fe2000fffe0ff */
[----:B-1----:R-:W-:Y:S02]  /*5b60*/  @P0 SHF.R.U32.HI R0, RZ, 0x10, R5 ;  /* 0x00000010ff000819 */ /* 0x002fe40000011605 */
        /* <DEDUP_REMOVED lines=12> */
[----:B------:R-:W2:Y:S01]  /*5c30*/  LDCU UR12, c[0x0][0xb20] ;  /* 0x00016400ff0c77ac */ /* 0x000ea20008000800 */
[----:B------:R-:W-:Y:S02]  /*5c40*/  UIMAD.WIDE.U32 UR4, UR56, UR55, URZ ;  /* 0x00000037380472a5 */ /* 0x000fe4000f8e00ff */
[----:B------:R-:W-:Y:S02]  /*5c50*/  UIMAD.WIDE.U32 UR6, UR57, UR52, URZ ;  /* 0x00000034390672a5 */ /* 0x000fe4000f8e00ff */
[----:B------:R-:W-:Y:S02]  /*5c60*/  UISETP.NE.AND UP0, UPT, UR54, 0x1, UPT ;  /* 0x000000013600788c */ /* 0x000fe4000bf05270 */
[----:B------:R-:W-:Y:S02]  /*5c70*/  UIMAD.WIDE.U32 UR8, UR37, UR55, URZ ;  /* 0x00000037250872a5 */ /* 0x000fe4000f8e00ff */
[----:B------:R-:W-:Y:S02]  /*5c80*/  UIMAD.WIDE.U32 UR10, UR38, UR52, URZ ;  /* 0x00000034260a72a5 */ /* 0x000fe4000f8e00ff */
[----:B------:R-:W-:Y:S02]  /*5c90*/  UISETP.NE.AND UP1, UPT, UR42, 0x1, UPT ;  /* 0x000000012a00788c */ /* 0x000fe4000bf25270 */
[----:B------:R-:W-:Y:S01]  /*5ca0*/  UISETP.NE.AND UP2, UPT, UR45, 0x1, UPT ;  /* 0x000000012d00788c */ /* 0x000fe2000bf45270 */
[----:B------:R-:W-:Y:S02]  /*5cb0*/  UMOV UR4, UR5 ;  /* 0x0000000500047c82 */ /* 0x000fe40008000000 */
[----:B--2---:R-:W-:Y:S03]  /*5cc0*/  USHF.R.U32.HI UR5, URZ, UR12, UR4 ;  /* 0x0000000cff057299 */ /* 0x004fe60008011604 */
[----:B------:R-:W-:Y:S02]  /*5cd0*/  UMOV UR4, UR7 ;  /* 0x0000000700047c82 */ /* 0x000fe40008000000 */
[----:B------:R-:W-:Y:S02]  /*5ce0*/  USHF.R.U32.HI UR7, URZ, UR53, UR4 ;  /* 0x00000035ff077299 */ /* 0x000fe40008011604 */
[----:B------:R-:W-:Y:S02]  /*5cf0*/  USEL UR4, UR56, UR5, !UP0 ;  /* 0x0000000538047287 */ /* 0x000fe4000c000000 */
[----:B------:R-:W-:Y:S01]  /*5d00*/  USEL UR7, UR57, UR7, !UP1 ;  /* 0x0000000739077287 */ /* 0x000fe2000c800000 */
[----:B------:R-:W-:Y:S01]  /*5d10*/  UMOV UR5, UR9 ;  /* 0x0000000900057c82 */ /* 0x000fe20008000000 */
[----:B------:R-:W-:Y:S02]  /*5d20*/  UIMAD.WIDE.U32 UR8, UR4, UR40, URZ ;  /* 0x00000028040872a5 */ /* 0x000fe4000f8e00ff */
[----:B------:R-:W-:Y:S03]  /*5d30*/  USHF.R.U32.HI UR6, URZ, UR12, UR5 ;  /* 0x0000000cff067299 */ /* 0x000fe60008011605 */
[----:B------:R-:W-:Y:S01]  /*5d40*/  UMOV UR5, UR11 ;  /* 0x0000000b00057c82 */ /* 0x000fe20008000000 */
[----:B------:R-:W-:Y:S02]  /*5d50*/  UIMAD.WIDE.U32 UR10, UR7, UR40, URZ ;  /* 0x00000028070a72a5 */ /* 0x000fe4000f8e00ff */
[----:B------:R-:W-:Y:S02]  /*5d60*/  USHF.R.U32.HI UR12, URZ, UR53, UR5 ;  /* 0x00000035ff0c7299 */ /* 0x000fe40008011605 */
[----:B------:R-:W-:Y:S01]  /*5d70*/  USEL UR6, UR37, UR6, !UP0 ;  /* 0x0000000625067287 */ /* 0x000fe2000c000000 */
[----:B------:R-:W-:Y:S02]  /*5d80*/  UMOV UR5, UR9 ;  /* 0x0000000900057c82 */ /* 0x000fe40008000000 */
[----:B------:R-:W-:Y:S01]  /*5d90*/  UMOV UR10, UR11 ;  /* 0x0000000b000a7c82 */ /* 0x000fe20008000000 */
[----:B------:R-:W-:Y:S02]  /*5da0*/  @UP2 USHF.R.U32.HI UR4, URZ, UR41, UR5 ;  /* 0x00000029ff042299 */ /* 0x000fe40008011605 */
[----:B------:R-:W-:Y:S02]  /*5db0*/  @UP2 USHF.R.U32.HI UR7, URZ, UR41, UR10 ;  /* 0x00000029ff072299 */ /* 0x000fe4000801160a */
[----:B------:R-:W-:Y:S02]  /*5dc0*/  UIMAD UR4, UR45, UR4, URZ ;  /* 0x000000042d0472a4 */ /* 0x000fe4000f8e02ff */
        /* <DEDUP_REMOVED lines=8> */
[----:B------:R-:W-:Y:S02]  /*5e50*/  USEL UR11, UR6, UR4, !UP2 ;  /* 0x00000004060b7287 */ /* 0x000fe4000d000000 */
[----:B------:R-:W-:Y:S02]  /*5e60*/  UIADD3 UR8, UPT, UPT, -UR5, URZ, URZ ;  /* 0x000000ff05087290 */ /* 0x000fe4000fffe1ff */
[----:B------:R-:W-:Y:S01]  /*5e70*/  UIADD3 UR10, UPT, UPT, -UR11, URZ, URZ ;  /* 0x000000ff0b0a7290 */ /* 0x000fe2000fffe1ff */
[----:B------:R-:W-:Y:S01]  /*5e80*/  @!UP0 UMOV UR4, UR9 ;  /* 0x0000000900048c82 */ /* 0x000fe20008000000 */
[----:B------:R-:W-:Y:S02]  /*5e90*/  UIADD3 UR9, UPT, UPT, -UR6, URZ, URZ ;  /* 0x000000ff06097290 */ /* 0x000fe4000fffe1ff */
[----:B------:R-:W-:Y:S02]  /*5ea0*/  @!UP0 USHF.R.U32.HI UR4, URZ, UR41, UR4 ;  /* 0x00000029ff048299 */ /* 0x000fe40008011604 */
[----:B------:R-:W-:Y:S02]  /*5eb0*/  UIMAD UR10, UR45, UR10, UR6 ;  /* 0x0000000a2d0a72a4 */ /* 0x000fe4000f8e0206 */
[----:B------:R-:W-:Y:S04]  /*5ec0*/  @!UP0 USEL UR4, UR5, UR4, !UP2 ;  /* 0x0000000405048287 */ /* 0x000fe8000d000000 */
[----:B------:R-:W-:Y:S02]  /*5ed0*/  @!UP0 UIMAD UR10, UR7, UR10, UR4 ;  /* 0x0000000a070a82a4 */ /* 0x000fe4000f8e0204 */
[----:B------:R-:W-:Y:S02]  /*5ee0*/  @!UP0 UIADD3 UR11, UPT, UPT, UR11, -UR4, URZ ;  /* 0x800000040b0b8290 */ /* 0x000fe4000fffe0ff */
[----:B------:R-:W-:Y:S02]  /*5ef0*/  UIMAD UR7, UR42, UR8, UR38 ;  /* 0x000000082a0772a4 */ /* 0x000fe4000f8e0226 */
[----:B------:R-:W-:Y:S02]  /*5f00*/  @!UP0 UIMAD UR6, UR11, UR45, UR5 ;  /* 0x0000002d0b0682a4 */ /* 0x000fe4000f8e0205 */
[----:B------:R-:W-:Y:S01]  /*5f10*/  UIMAD UR4, UR54, UR9, UR37 ;  /* 0x00000009360472a4 */ /* 0x000fe2000f8e0225 */
[----:B------:R-:W-:Y:S02]  /*5f20*/  @!UP0 UMOV UR5, UR10 ;  /* 0x0000000a00058c82 */ /* 0x000fe40008000000 */
[----:B------:R-:W-:Y:S02]  /*5f30*/  UIMAD UR38, UR5, UR42, UR7 ;  /* 0x0000002a052672a4 */ /* 0x000fe4000f8e0207 */
[----:B------:R-:W-:Y:S11]  /*5f40*/  UIMAD UR37, UR6, UR54, UR4 ;  /* 0x00000036062572a4 */ /* 0x000ff6000f8e0204 */
[----:B------:R-:W-:Y:S01]  /*5f50*/  @!UPT UIADD3 URZ, UPT, UPT, URZ, URZ, URZ ;  /* 0x000000fffffff290 */ /* 0x000fe2000fffe0ff */
.L_x_103:
[----:B------:R-:W-:Y:S01]  /*5f60*/  UISETP.NE.AND UP0, UPT, UR39, 0x1, UPT ;  /* 0x000000012700788c */ /* 0x000fe2000bf05270 */
[----:B------:R-:W-:Y:S01]  /*5f70*/  IADD3 R91, PT, PT, R91, 0x1, RZ ;  /* 0x000000015b5b7810 */ /* 0x000fe20007ffe0ff */
[----:B------:R-:W-:Y:S02]  /*5f80*/  UIADD3 UR11, UPT, UPT, UR43, 0x200, URZ ;  /* 0x000002002b0b7890 */ /* 0x000fe4000fffe0ff */
[----:B------:R-:W-:Y:S02]  /*5f90*/  USHF.L.U32 UR50, UR20, 0x6, URZ ;  /* 0x0000000614327899 */ /* 0x000fe400080006ff */
[----:B------:R-:W-:Y:S05]  /*5fa0*/  USHF.L.U32 UR49, UR32, 0x8, URZ ;  /* 0x0000000820317899 */ /* 0x000fea00080006ff */
[----:B------:R-:W2:Y:S01]  /*5fb0*/  @!UP0 LDCU.128 UR12, c[0x0][0xb10] ;  /* 0x00016200ff0c87ac */ /* 0x000ea20008000c00 */
[----:B------:R-:W3:Y:S01]  /*5fc0*/  @!UP0 LDCU UR5, c[0x0][0xb0c] ;  /* 0x00016180ff0587ac */ /* 0x000ee20008000800 */
[----:B------:R-:W4:Y:S01]  /*5fd0*/  @!UP0 LDCU UR10, c[0x0][0xb20] ;  /* 0x00016400ff0a87ac */ /* 0x000f220008000800 */
[----:B--2---:R-:W-:Y:S02]  /*5fe0*/  UIMAD.WIDE.U32 UR8, UR38, UR12, URZ ;  /* 0x0000000c260872a5 */ /* 0x004fe4000f8e00ff */
[----:B------:R-:W-:Y:S02]  /*5ff0*/  UIMAD.WIDE.U32 UR6, UR37, UR15, URZ ;  /* 0x0000000f250672a5 */ /* 0x000fe4000f8e00ff */
[----:B------:R-:W-:Y:S03]  /*6000*/  @!UP0 UISETP.NE.AND UP1, UPT, UR14, 0x1, UPT ;  /* 0x000000010e00888c */ /* 0x000fe6000bf25270 */
[----:B------:R-:W-:Y:S01]  /*6010*/  @!UP0 UMOV UR4, UR9 ;  /* 0x0000000900048c82 */ /* 0x000fe20008000000 */
[----:B---3--:R-:W-:Y:S02]  /*6020*/  @!UP0 UISETP.NE.AND UP2, UPT, UR5, 0x1, UPT ;  /* 0x000000010500888c */ /* 0x008fe4000bf45270 */
[----:B------:R-:W-:Y:S01]  /*6030*/  @!UP0 USHF.R.U32.HI UR4, URZ, UR13, UR4 ;  /* 0x0000000dff048299 */ /* 0x000fe20008011604 */
[----:B------:R-:W-:Y:S02]  /*6040*/  @!UP0 UMOV UR6, UR7 ;  /* 0x0000000700068c82 */ /* 0x000fe40008000000 */
[----:B----4-:R-:W-:Y:S02]  /*6050*/  @!UP0 USHF.R.U32.HI UR6, URZ, UR10, UR6 ;  /* 0x0000000aff068299 */ /* 0x010fe40008011606 */
[----:B------:R-:W-:Y:S02]  /*6060*/  @!UP0 USEL UR7, UR38, UR4, !UP2 ;  /* 0x0000000426078287 */ /* 0x000fe4000d000000 */
[----:B------:R-:W-:Y:S04]  /*6070*/  @!UP0 USEL UR6, UR37, UR6, !UP1 ;  /* 0x0000000625068287 */ /* 0x000fe8000c800000 */
[----:B------:R-:W-:Y:S02]  /*6080*/  @!UP0 UIADD3 UR4, UPT, UPT, -UR7, UR6, URZ ;  /* 0x0000000607048290 */ /* 0x000fe4000fffe1ff */
[----:B------:R-:W-:Y:S02]  /*6090*/  @!UP0 UIADD3 UR6, UPT, UPT, UR7, -UR6, URZ ;  /* 0x8000000607068290 */ /* 0x000fe4000fffe0ff */
[----:B------:R-:W-:Y:S02]  /*60a0*/  @!UP0 UIMAD UR38, UR4, UR5, UR38 ;  /* 0x00000005042682a4 */ /* 0x000fe4000f8e0226 */
[----:B------:R-:W-:Y:S02]  /*60b0*/  @!UP0 UIMAD UR37, UR6, UR14, UR37 ;  /* 0x0000000e062582a4 */ /* 0x000fe4000f8e0225 */
[----:B------:R-:W-:Y:S09]  /*60c0*/  ULOP3.LUT UP0, URZ, UR11, 0x90, URZ, 0xc0, !UPT ;  /* 0x000000900bff7892 */ /* 0x000ff2000f80c0ff */
[----:B------:R-:W-:Y:S05]  /*60d0*/  BRA.U !UP0, `(.L_x_104) ;  /* 0x0000000108407547 */ /* 0x000fea000b800000 */
[----:B------:R-:W2:Y:S01]  /*60e0*/  LDCU.64 UR8, c[0x4][0x88] ;  /* 0x01001100ff0877ac */ /* 0x000ea20008000a00 */
[----:B------:R-:W-:Y:S01]  /*60f0*/  MOV R3, 0x0 ;  /* 0x0000000000037802 */ /* 0x000fe20000000f00 */
[----:B------:R-:W-:Y:S02]  /*6100*/  HFMA2 R12, -RZ, RZ, 0, 5.9604644775390625e-08 ;  /* 0x00000001ff0c7431 */ /* 0x000fe400000001ff */
[----:B------:R-:W-:Y:S02]  /*6110*/  IMAD.MOV.U32 R8, RZ, RZ, 0x70 ;  /* 0x00000070ff087424 */ /* 0x000fe400078e00ff */
[----:B------:R-:W-:Y:S01]  /*6120*/  IMAD.MOV.U32 R13, RZ, RZ, RZ ;  /* 0x000000ffff0d7224 */ /* 0x000fe200078e00ff */
[----:B------:R-:W3:Y:S01]  /*6130*/  LDCU.64 UR6, c[0x4][0x90] ;  /* 0x01001200ff0677ac */ /* 0x000ee20008000a00 */
[----:B------:R-:W4:Y:S01]  /*6140*/  LDC.64 R2, c[0x4][R3] ;  /* 0x0100000003027b82 */ /* 0x000f220000000a00 */
[----:B------:R-:W1:Y:S01]  /*6150*/  LDCU.64 UR4, c[0x4][0x8] ;  /* 0x01000100ff0477ac */ /* 0x000e620008000a00 */
[----:B--2---:R-:W-:Y:S01]  /*6160*/  MOV R5, UR9 ;  /* 0x0000000900057c02 */ /* 0x004fe20008000f00 */
[----:B------:R-:W-:Y:S01]  /*6170*/  IMAD.U32 R4, RZ, RZ, UR8 ;  /* 0x00000008ff047e24 */ /* 0x000fe2000f8e00ff */
[----:B---3--:R-:W-:Y:S01]  /*6180*/  MOV R7, UR7 ;  /* 0x0000000700077c02 */ /* 0x008fe20008000f00 */
[----:B------:R-:W-:Y:S01]  /*6190*/  IMAD.U32 R6, RZ, RZ, UR6 ;  /* 0x00000006ff067e24 */ /* 0x000fe2000f8e00ff */
[----:B-1----:R-:W-:Y:S01]  /*61a0*/  MOV R11, UR5 ;  /* 0x00000005000b7c02 */ /* 0x002fe20008000f00 */
[----:B------:R-:W-:Y:S02]  /*61b0*/  IMAD.U32 R10, RZ, RZ, UR4 ;  /* 0x00000004ff0a7e24 */ /* 0x000fe4000f8e00ff */
[----:B------:R-:W-:Y:S07]  /*61c0*/  LEPC R20, `(.L_x_104) ;  /* 0x000000001014794e */ /* 0x000fee0000000000 */
[----:B----45:R-:W-:Y:S05]  /*61d0*/  CALL.ABS.NOINC R2 ;  /* 0x0000000002007343 */ /* 0x030fea0003c00000 */
.L_x_104:
[----:B------:R-:W-:Y:S01]  /*61e0*/  LOP3.LUT P0, RZ, R96, 0x90, RZ, 0xc0, !PT ;  /* 0x0000009060ff7812 */ /* 0x000fe2000780c0ff */
[----:B------:R-:W-:Y:S11]  /*61f0*/  BSSY.RECONVERGENT B6, `(.L_x_105) ;  /* 0x0000013000067945 */ /* 0x000ff60003800200 */
[----:B------:R-:W-:Y:S01]  /*6200*/  @!UPT UIADD3 URZ, UPT, UPT, URZ, URZ, URZ ;  /* 0x000000fffffff290 */ /* 0x000fe2000fffe0ff */
[----:B------:R-:W-:Y:S05]  /*6210*/  @!P0 BRA `(.L_x_106) ;  /* 0x0000000000408947 */ /* 0x000fea0003800000 */
        /* <DEDUP_REMOVED lines=16> */
.L_x_106:
[----:B------:R-:W-:Y:S05]  /*6320*/  BSYNC.RECONVERGENT B6 ;  /* 0x0000000000067941 */ /* 0x000fea0003800200 */
.L_x_105:
[----:B------:R-:W-:Y:S01]  /*6330*/  R2UR UR4, R89 ;  /* 0x00000000590472ca */ /* 0x000fe200000e0000 */
[----:B------:R-:W-:Y:S01]  /*6340*/  UISETP.NE.U32.AND UP0, UPT, UR60, URZ, UPT ;  /* 0x000000ff3c00728c */ /* 0x000fe2000bf05070 */
[----:B------:R-:W-:Y:S02]  /*6350*/  ISETP.NE.U32.AND P4, PT, R82, RZ, PT ;  /* 0x000000ff5200720c */ /* 0x000fe40003f85070 */
[----:B------:R-:W-:Y:S01]  /*6360*/  ISETP.NE.U32.AND P2, PT, RZ, UR46, PT ;  /* 0x0000002eff007c0c */ /* 0x000fe2000bf45070 */
[----:B------:R-:W-:Y:S01]  /*6370*/  UISETP.NE.AND.EX UP1, UPT, UR61, URZ, UPT, UP0 ;  /* 0x000000ff3d00728c */ /* 0x000fe2000bf25300 */
[----:B------:R-:W-:Y:S01]  /*6380*/  ISETP.NE.AND.EX P4, PT, R83, RZ, PT, P4 ;  /* 0x000000ff5300720c */ /* 0x000fe20003f85340 */
[----:B------:R-:W-:Y:S01]  /*6390*/  UPLOP3.LUT UP0, UPT, UPT, UPT, UPT, 0x40, 0x4 ;  /* 0x000000000004789c */ /* 0x000fe20003f0e870 */
[----:B------:R-:W-:Y:S05]  /*63a0*/  ISETP.NE.AND.EX P2, PT, RZ, UR47, PT, P2 ;  /* 0x0000002fff007c0c */ /* 0x000fea000bf45320 */
[----:B------:R-:W-:Y:S06]  /*63b0*/  UISETP.NE.AND UP2, UPT, UR4, URZ, UPT ;  /* 0x000000ff0400728c */ /* 0x000fec000bf45270 */
[----:B------:R-:W-:Y:S05]  /*63c0*/  PLOP3.LUT P1, PT, PT, PT, UP2, 0x80, 0x8 ;  /* 0x000000000008781c */ /* 0x000fea0003f2f028 */
[----:B------:R-:W-:Y:S06]  /*63d0*/  @UP2 UPLOP3.LUT UP0, UPT, UPT, UPT, UP1, 0x80, 0x8 ;  /* 0x000000000008289c */ /* 0x000fec0003f0f010 */
[----:B------:R-:W-:Y:S01]  /*63e0*/  PLOP3.LUT P0, PT, PT, PT, UP0, 0x80, 0x8 ;  /* 0x000000000008781c */ /* 0x000fe20003f0f008 */
[----:B------:R-:W-:Y:S01]  /*63f0*/  @!UPT UIADD3 URZ, UPT, UPT, URZ, URZ, URZ ;  /* 0x000000fffffff290 */ /* 0x000fe2000fffe0ff */
[----:B------:R-:W-:Y:S11]  /*6400*/  BRA.U !UP1, `(.L_x_107) ;  /* 0x00000001093c7547 */ /* 0x000ff6000b800000 */
[----:B------:R-:W-:Y:S01]  /*6410*/  UISETP.NE.U32.AND UP0, UPT, UR46, URZ, UPT ;  /* 0x000000ff2e00728c */ /* 0x000fe2000bf05070 */
[----:B-1----:R-:W-:Y:S01]  /*6420*/  HFMA2 R0, -RZ, RZ, 0, 5.9604644775390625e-08 ;  /* 0x00000001ff007431 */ /* 0x002fe200000001ff */
[----:B------:R-:W1:Y:S01]  /*6430*/  LDCU.64 UR8, c[0x0][0x358] ;  /* 0x00006b00ff0877ac */ /* 0x000e620008000a00 */
[----:B------:R-:W-:Y:S01]  /*6440*/  IMAD.MOV.U32 R86, RZ, RZ, 0x1 ;  /* 0x00000001ff567424 */ /* 0x000fe200078e00ff */
[----:B------:R-:W-:Y:S06]  /*6450*/  UISETP.NE.AND.EX UP0, UPT, UR47, URZ, UPT, UP0 ;  /* 0x000000ff2f00728c */ /* 0x000fec000bf05300 */
[----:B------:R-:W-:Y:S05]  /*6460*/  PLOP3.LUT P3, PT, PT, PT, UP0, 0x80, 0x8 ;  /* 0x000000000008781c */ /* 0x000fea0003f6f008 */
[----:B------:R-:W2:Y:S01]  /*6470*/  @UP0 LDCU.64 UR4, c[0x0][0x888] ;  /* 0x00011100ff0407ac */ /* 0x000ea20008000a00 */
[----:B------:R-:W-:Y:S07]  /*6480*/  @UP0 UIMAD UR6, UR36, UR60, URZ ;  /* 0x0000003c240602a4 */ /* 0x000fee000f8e02ff */
[----:B------:R-:W-:Y:S01]  /*6490*/  @!P3 PRMT R86, R0, 0x7610, R86 ;  /* 0x000076100056b816 */ /* 0x000fe20000000056 */
[----:B--2---:R-:W-:Y:S06]  /*64a0*/  @UP0 UIMAD.WIDE UR4, UR6, 0x4, UR4 ;  /* 0x00000004060408a5 */ /* 0x004fec000f8e0204 */
[----:B------:R-:W-:Y:S01]  /*64b0*/  IMAD.U32 R2, RZ, RZ, UR4 ;  /* 0x00000004ff027e24 */ /* 0x000fe2000f8e00ff */
[----:B------:R-:W-:Y:S04]  /*64c0*/  MOV R3, UR5 ;  /* 0x0000000500037c02 */ /* 0x000fe80008000f00 */
[----:B------:R-:W2:Y:S01]  /*64d0*/  @!UP0 LDCU UR4, c[0x0][0x880] ;  /* 0x00011000ff0487ac */ /* 0x000ea20008000800 */
[----:B-1---5:R3:W5:Y:S02]  /*64e0*/  @P3 LDG.E R41, desc[UR8][R2.64] ;  /* 0x0000000802293981 */ /* 0x022764000c1e1900 */
[----:B--23--:R-:W-:Y:S02]  /*64f0*/  @!P3 IMAD.U32 R41, RZ, RZ, UR4 ;  /* 0x00000004ff29be24 */ /* 0x00cfe4000f8e00ff */
.L_x_107:
[----:B------:R-:W-:Y:S05]  /*6500*/  @!P4 BRA `(.L_x_108) ;  /* 0x000000000024c947 */ /* 0x000fea0003800000 */
[----:B------:R-:W-:Y:S01]  /*6510*/  ISETP.NE.U32.AND P3, PT, R80, RZ, PT ;  /* 0x000000ff5000720c */ /* 0x000fe20003f65070 */
[----:B------:R-:W2:Y:S03]  /*6520*/  LDCU.64 UR4, c[0x0][0x358] ;  /* 0x00006b00ff0477ac */ /* 0x000ea60008000a00 */
[----:B------:R-:W-:Y:S11]  /*6530*/  ISETP.NE.AND.EX P3, PT, R81, RZ, PT, P3 ;  /* 0x000000ff5100720c */ /* 0x000ff60003f65330 */
[----:B------:R-:W-:Y:S02]  /*6540*/  @!UPT UIADD3 URZ, UPT, UPT, URZ, URZ, URZ ;  /* 0x000000fffffff290 */ /* 0x000fe4000fffe0ff */
[----:B------:R-:W3:Y:S01]  /*6550*/  @P3 LDC.64 R2, c[0x0][0x8a8] ;  /* 0x00022a00ff023b82 */ /* 0x000ee20000000a00 */
[----:B-1----:R-:W-:Y:S04]  /*6560*/  @P3 IMAD R0, R82, UR36, RZ ;  /* 0x0000002452003c24 */ /* 0x002fe8000f8e02ff */
[----:B---3--:R-:W-:Y:S05]  /*6570*/  @P3 IMAD.WIDE R2, R0, 0x4, R2 ;  /* 0x0000000400023825 */ /* 0x008fea00078e0202 */
[----:B--2--5:R2:W5:Y:S02]  /*6580*/  @P3 LDG.E R38, desc[UR4][R2.64] ;  /* 0x0000000402263981 */ /* 0x024564000c1e1900 */
[----:B--2---:R-:W3:Y:S02]  /*6590*/  @!P3 LDC R38, c[0x0][0x8a0] ;  /* 0x00022800ff26bb82 */ /* 0x004ee40000000800 */
.L_x_108:
[----:B-----5:R-:W-:Y:S01]  /*65a0*/  FSETP.NEU.AND P4, PT, R41, RZ, PT ;  /* 0x000000ff2900720b */ /* 0x020fe20003f8d000 */
[----:B------:R-:W-:Y:S01]  /*65b0*/  BSSY B1, `(.L_x_109) ;  /* 0x0000041000017945 */ /* 0x000fe20003800000 */
[----:B------:R-:W-:Y:S01]  /*65c0*/  SEL R3, RZ, 0xffffffff, P2 ;  /* 0xffffffffff037807 */ /* 0x000fe20001000000 */
[----:B------:R-:W-:Y:S01]  /*65d0*/  IMAD.MOV.U32 R71, RZ, RZ, 0x1 ;  /* 0x00000001ff477424 */ /* 0x000fe200078e00ff */
[----:B------:R-:W-:Y:S01]  /*65e0*/  LOP3.LUT P3, RZ, R86, 0xff, RZ, 0xc0, !PT ;  /* 0x000000ff56ff7812 */ /* 0x000fe2000786c0ff */
[C---:B------:R-:W-:Y:S01]  /*65f0*/  IMAD R39, R36.reuse, 0x80, R37 ;  /* 0x0000008024277824 */ /* 0x040fe200078e0225 */
[----:B-1----:R-:W-:Y:S02]  /*6600*/  @P1 SEL R0, RZ, 0xffffffff, P4 ;  /* 0xffffffffff001807 */ /* 0x002fe40002000000 */
[----:B------:R-:W-:Y:S02]  /*6610*/  CS2R R78, SRZ ;  /* 0x00000000004e7805 */ /* 0x000fe4000001ff00 */
[----:B------:R-:W-:Y:S02]  /*6620*/  LEA R5, R93, UR43, 0x3 ;  /* 0x0000002b5d057c11 */ /* 0x000fe4000f8e18ff */
[----:B------:R-:W-:Y:S02]  /*6630*/  CS2R R76, SRZ ;  /* 0x00000000004c7805 */ /* 0x000fe4000001ff00 */
[----:B------:R-:W-:Y:S02]  /*6640*/  @P0 SEL R0, R3, R0, !P3 ;  /* 0x0000000003000207 */ /* 0x000fe40005800000 */
[----:B------:R-:W-:Y:S02]  /*6650*/  CS2R R74, SRZ ;  /* 0x00000000004a7805 */ /* 0x000fe4000001ff00 */
[----:B------:R-:W-:Y:S02]  /*6660*/  LEA R90, R36, UR43, 0x3 ;  /* 0x0000002b245a7c11 */ /* 0x000fe4000f8e18ff */
[----:B------:R-:W-:Y:S02]  /*6670*/  CS2R R72, SRZ ;  /* 0x0000000000487805 */ /* 0x000fe4000001ff00 */
[----:B------:R-:W-:Y:S02]  /*6680*/  @P1 LOP3.LUT R0, R0, 0x1, RZ, 0xc0, !PT ;  /* 0x0000000100001812 */ /* 0x000fe400078ec0ff */
[----:B------:R-:W-:Y:S02]  /*6690*/  SHF.L.U32 R7, R95, 0x1f, RZ ;  /* 0x0000001f5f077819 */ /* 0x000fe400000006ff */
[----:B------:R-:W-:Y:S02]  /*66a0*/  ISETP.NE.U32.OR P6, PT, R0, 0x1, !P1 ;  /* 0x000000010000780c */ /* 0x000fe40004fc5470 */
[----:B------:R-:W-:Y:S02]  /*66b0*/  PLOP3.LUT P2, PT, PT, PT, UP1, 0x80, 0x8 ;  /* 0x000000000008781c */ /* 0x000fe40003f4f018 */
[----:B------:R-:W-:Y:S02]  /*66c0*/  SEL R0, RZ, 0xffffffff, P4 ;  /* 0xffffffffff007807 */ /* 0x000fe40002000000 */
[----:B------:R-:W-:Y:S07]  /*66d0*/  P2R R102, PR, RZ, 0x40 ;  /* 0x00000040ff667803 */ /* 0x000fee0000000000 */
[----:B------:R-:W-:Y:S02]  /*66e0*/  @P6 SHF.L.U32 R2, R92, 0x1f, RZ ;  /* 0x0000001f5c026819 */ /* 0x000fe400000006ff */
[----:B------:R-:W-:Y:S02]  /*66f0*/  @P2 SEL R0, R3, R0, !P3 ;  /* 0x0000000003002207 */ /* 0x000fe40005800000 */
[----:B------:R-:W1:Y:S02]  /*6700*/  @P6 SYNCS.PHASECHK.TRANS64.TRYWAIT P1, [R5+URZ+0x50], R2 ;  /* 0x00005002050065a7 */ /* 0x000e6400080211ff */
[----:B------:R-:W-:Y:S04]  /*6710*/  LOP3.LUT R0, R0, 0x1, RZ, 0xc0, !PT ;  /* 0x0000000100007812 */ /* 0x000fe800078ec0ff */
[----:B------:R-:W-:Y:S04]  /*6720*/  ISETP.NE.U32.AND P5, PT, R0, 0x1, PT ;  /* 0x000000010000780c */ /* 0x000fe80003fa5070 */
[----:B------:R-:W-:Y:S01]  /*6730*/  P2R R100, PR, RZ, 0x20 ;  /* 0x00000020ff647803 */ /* 0x000fe20000000000 */
[----:B------:R2:W4:Y:S01]  /*6740*/  SYNCS.PHASECHK.TRANS64.TRYWAIT P0, [R90+URZ+0xc0], R7 ;  /* 0x0000c0075a0075a7 */ /* 0x00052200080011ff */
[----:B-1----:R-:W-:Y:S01]  /*6750*/  @P6 SEL R71, RZ, 0x1, !P1 ;  /* 0x00000001ff476807 */ /* 0x002fe20004800000 */
[----:B--2---:R-:W-:Y:S06]  /*6760*/  @!P6 BRA `(.L_x_110) ;  /* 0x000000000094e947 */ /* 0x004fec0003800000 */
[----:B------:R-:W-:Y:S01]  /*6770*/  @P5 IMAD R4, R93, 0x1000, R84 ;  /* 0x000010005d045824 */ /* 0x000fe200078e0254 */
[----:B------:R-:W-:Y:S01]  /*6780*/  LOP3.LUT P6, RZ, R85, 0x80, RZ, 0xc0, !PT ;  /* 0x0000008055ff7812 */ /* 0x000fe200078cc0ff */
[----:B------:R-:W1:Y:S01]  /*6790*/  S2R R0, SR_CgaCtaId ;  /* 0x0000000000007919 */ /* 0x000e620000008800 */
[----:B------:R-:W-:Y:S01]  /*67a0*/  ISETP.NE.AND P2, PT, R71, RZ, PT ;  /* 0x000000ff4700720c */ /* 0x000fe20003f45270 */
[----:B------:R-:W-:Y:S01]  /*67b0*/  @P5 VIADD R3, R4, UR43 ;  /* 0x0000002b04035c36 */ /* 0x000fe20008000000 */
[----:B------:R-:W-:Y:S01]  /*67c0*/  PLOP3.LUT P1, PT, PT, PT, PT, 0x8, 0x80 ;  /* 0x000000000080781c */ /* 0x000fe20003f2e170 */
[----:B------:R-:W-:Y:S01]  /*67d0*/  BSSY B0, `(.L_x_111) ;  /* 0x000000d000007945 */ /* 0x000fe20003800000 */
[----:B------:R-:W-:Y:S01]  /*67e0*/  @P5 PLOP3.LUT P1, PT, P6, PT, PT, 0x80, 0x8 ;  /* 0x000000000008581c */ /* 0x000fe2000372f070 */
[C---:B------:R-:W-:Y:S01]  /*67f0*/  @P5 VIADD R2, R3.reuse, 0x200 ;  /* 0x0000020003025836 */ /* 0x040fe20000000000 */
[----:B------:R-:W-:Y:S01]  /*6800*/  CS2R R74, SRZ ;  /* 0x00000000004a7805 */ /* 0x000fe2000001ff00 */
[----:B------:R-:W-:Y:S01]  /*6810*/  @P5 VIADD R3, R3, 0x210 ;  /* 0x0000021003035836 */ /* 0x000fe20000000000 */
[----:B------:R-:W-:Y:S02]  /*6820*/  CS2R R72, SRZ ;  /* 0x0000000000487805 */ /* 0x000fe4000001ff00 */
[----:B------:R-:W-:Y:S02]  /*6830*/  CS2R R78, SRZ ;  /* 0x00000000004e7805 */ /* 0x000fe4000001ff00 */
[----:B------:R-:W-:Y:S05]  /*6840*/  CS2R R76, SRZ ;  /* 0x00000000004c7805 */ /* 0x000fea000001ff00 */
[----:B------:R-:W-:Y:S01]  /*6850*/  @P1 VIADD R3, R2, 0xfffffff0 ;  /* 0xfffffff002031836 */ /* 0x000fe20000000000 */
[----:B------:R-:W-:Y:S06]  /*6860*/  @P2 BRA `(.L_x_112) ;  /* 0x00000000000c2947 */ /* 0x000fec0003800000 */
[----:B------:R-:W-:Y:S04]  /*6870*/  SHF.L.U32 R2, R92, 0x1f, RZ ;  /* 0x0000001f5c027819 */ /* 0x000fe800000006ff */
[----:B------:R-:W2:Y:S02]  /*6880*/  SYNCS.PHASECHK.TRANS64.TRYWAIT P1, [R5+URZ+0x50], R2 ;  /* 0x00005002050075a7 */ /* 0x000ea400080211ff */
[----:B--2---:R-:W-:Y:S05]  /*6890*/  @!P1 BRA `(.L_x_113) ;  /* 0x0000004000a89947 */ /* 0x004fea0003800000 */
.L_x_112:
[----:B------:R-:W-:Y:S05]  /*68a0*/  BSYNC B0 ;  /* 0x0000000000007941 */ /* 0x000fea0003800000 */
.L_x_111:
[----:B------:R-:W-:Y:S01]  /*68b0*/  ISETP.NE.AND P1, PT, R100, RZ, PT ;  /* 0x000000ff6400720c */ /* 0x000fe20003f25270 */
[----:B--2---:R-:W-:Y:S02]  /*68c0*/  VIADD R5, R5, 0x70 ;  /* 0x0000007005057836 */ /* 0x004fe40000000000 */
[----:B------:R-:W-:Y:S03]  /*68d0*/  VIADD R93, R93, 0x1 ;  /* 0x000000015d5d7836 */ /* 0x000fe60000000000 */
[----:B-1----:R-:W-:Y:S07]  /*68e0*/  PRMT R0, R0, 0x654, R5 ;  /* 0x0000065400007816 */ /* 0x002fee0000000005 */
[----:B------:R1:W2:Y:S04]  /*68f0*/  @P1 LDS.128 R72, [R4+UR43+0x200] ;  /* 0x0002002b04481984 */ /* 0x0002a80008000c00 */
[----:B------:R1:W1:Y:S01]  /*6900*/  @P1 LDS.128 R76, [R3] ;  /* 0x00000000034c1984 */ /* 0x0002620000000c00 */
[C---:B------:R-:W-:Y:S01]  /*6910*/  ISETP.NE.AND P1, PT, R93.reuse, 0x4, PT ;  /* 0x000000045d00780c */ /* 0x040fe20003f25270 */
[----:B------:R-:W-:Y:S01]  /*6920*/  @!PT LDS RZ, [RZ] ;  /* 0x00000000fffff984 */ /* 0x000fe20000000800 */
[----:B------:R-:W-:Y:S01]  /*6930*/  @!PT LDS RZ, [RZ] ;  /* 0x00000000fffff984 */ /* 0x000fe20000000800 */
[----:B------:R-:W-:Y:S01]  /*6940*/  @!PT LDS RZ, [RZ] ;  /* 0x00000000fffff984 */ /* 0x000fe20000000800 */
[----:B------:R-:W-:Y:S01]  /*6950*/  @!PT LDS RZ, [RZ] ;  /* 0x00000000fffff984 */ /* 0x000fe20000000800 */
[----:B------:R5:W-:Y:S06]  /*6960*/  MEMBAR.ALL.CTA ;  /* 0x0000000000007992 */ /* 0x000bec0000008000 */
[----:B-----5:R-:W5:Y:S01]  /*6970*/  FENCE.VIEW.ASYNC.S ;  /* 0x00000000000073c6 */ /* 0x020f620000000000 */
[----:B------:R-:W-:Y:S02]  /*6980*/  SEL R5, RZ, 0x1, P1 ;  /* 0x00000001ff057807 */ /* 0x000fe40000800000 */
[----:B------:R-:W-:Y:S02]  /*6990*/  SEL R93, R93, RZ, P1 ;  /* 0x000000ff5d5d7207 */ /* 0x000fe40000800000 */
[----:B------:R-:W-:Y:S01]  /*69a0*/  LOP3.LUT R92, R92, R5, RZ, 0x3c, !PT ;  /* 0x000000055c5c7212 */ /* 0x000fe200078e3cff */
[----:B-----5:R1:W-:Y:S06]  /*69b0*/  SYNCS.ARRIVE.TRANS64.RED.A1T0 RZ, [R0+URZ], RZ ;  /* 0x000000ff00ff79a7 */ /* 0x0203ec00081004ff */
.L_x_110:
[----:B------:R-:W-:Y:S05]  /*69c0*/  BSYNC B1 ;  /* 0x0000000000017941 */ /* 0x000fea0003800000 */
.L_x_109:
[----:B-1----:R-:W-:Y:S04]  /*69d0*/  SHF.R.U32.HI R0, RZ, 0x15, R39 ;  /* 0x00000015ff007819 */ /* 0x002fe80000011627 */
[----:B------:R-:W-:Y:S01]  /*69e0*/  LOP3.LUT P1, RZ, R0, 0x3, R87, 0x48, !PT ;  /* 0x0000000300ff7812 */ /* 0x000fe20007824857 */
[----:B------:R-:W-:Y:S01]  /*69f0*/  @!UPT UIADD3 URZ, UPT, UPT, URZ, URZ, URZ ;  /* 0x000000fffffff290 */ /* 0x000fe2000fffe0ff */
[----:B----4-:R-:W-:Y:S11]  /*6a00*/  @P0 BRA `(.L_x_114) ;  /* 0x0000000000080947 */ /* 0x010ff60003800000 */
[----:B------:R-:W1:Y:S02]  /*6a10*/  SYNCS.PHASECHK.TRANS64.TRYWAIT P0, [R90+URZ+0xc0], R7 ;  /* 0x0000c0075a0075a7 */ /* 0x000e6400080011ff */
[----:B-1----:R-:W-:Y:S05]  /*6a20*/  @!P0 BRA `(.L_x_115) ;  /* 0x0000004000588947 */ /* 0x002fea0003800000 */
.L_x_114:
[----:B------:R-:W-:Y:S05]  /*6a30*/  @!P1 BRA `(.L_x_116) ;  /* 0x0000000000409947 */ /* 0x000fea0003800000 */
[----:B------:R-:W4:Y:S01]  /*6a40*/  LDCU.64 UR8, c[0x4][0x78] ;  /* 0x01000f00ff0877ac */ /* 0x000f220008000a00 */
[----:B------:R-:W-:Y:S01]  /*6a50*/  MOV R3, 0x0 ;  /* 0x0000000000037802 */ /* 0x000fe20000000f00 */
[----:B------:R-:W-:Y:S02]  /*6a60*/  HFMA2 R12, -RZ, RZ, 0, 5.9604644775390625e-08 ;  /* 0x00000001ff0c7431 */ /* 0x000fe400000001ff */
[----:B------:R-:W-:Y:S02]  /*6a70*/  IMAD.MOV.U32 R8, RZ, RZ, 0x192 ;  /* 0x00000192ff087424 */ /* 0x000fe400078e00ff */
[----:B------:R-:W-:Y:S01]  /*6a80*/  IMAD.MOV.U32 R13, RZ, RZ, RZ ;  /* 0x000000ffff0d7224 */ /* 0x000fe200078e00ff */
[----:B------:R-:W1:Y:S01]  /*6a90*/  LDCU.64 UR6, c[0x4][0x80] ;  /* 0x01001000ff0677ac */ /* 0x000e620008000a00 */
[----:B------:R-:W2:Y:S01]  /*6aa0*/  LDC.64 R2, c[0x4][R3] ;  /* 0x0100000003027b82 */ /* 0x000ea20000000a00 */
[----:B------:R-:W5:Y:S01]  /*6ab0*/  LDCU.64 UR4, c[0x4][0x18] ;  /* 0x01000300ff0477ac */ /* 0x000f620008000a00 */
[----:B----4-:R-:W-:Y:S01]  /*6ac0*/  MOV R5, UR9 ;  /* 0x0000000900057c02 */ /* 0x010fe20008000f00 */
[----:B------:R-:W-:Y:S01]  /*6ad0*/  IMAD.U32 R4, RZ, RZ, UR8 ;  /* 0x00000008ff047e24 */ /* 0x000fe2000f8e00ff */
[----:B-1----:R-:W-:Y:S01]  /*6ae0*/  MOV R7, UR7 ;  /* 0x0000000700077c02 */ /* 0x002fe20008000f00 */
[----:B------:R-:W-:Y:S01]  /*6af0*/  IMAD.U32 R6, RZ, RZ, UR6 ;  /* 0x00000006ff067e24 */ /* 0x000fe2000f8e00ff */
[----:B-----5:R-:W-:Y:S01]  /*6b00*/  MOV R11, UR5 ;  /* 0x00000005000b7c02 */ /* 0x020fe20008000f00 */
[----:B------:R-:W-:Y:S02]  /*6b10*/  IMAD.U32 R10, RZ, RZ, UR4 ;  /* 0x00000004ff0a7e24 */ /* 0x000fe4000f8e00ff */
[----:B------:R-:W-:Y:S07]  /*6b20*/  LEPC R20, `(.L_x_116) ;  /* 0x000000001014794e */ /* 0x000fee0000000000 */
[----:B--23--:R-:W-:Y:S05]  /*6b30*/  CALL.ABS.NOINC R2 ;  /* 0x0000000002007343 */ /* 0x00cfea0003c00000 */
.L_x_116:
[-C--:B--2---:R-:W-:Y:S01]  /*6b40*/  F2FP.F16.E5M2.UNPACK_B R42, R72.reuse ;  /* 0x00000048ff2a723e */ /* 0x084fe200020004ff */
[----:B------:R-:W-:Y:S05]  /*6b50*/  WARPSYNC.ALL ;  /* 0x0000000000007948 */ /* 0x000fea0003800000 */
[----:B------:R-:W-:Y:S01]  /*6b60*/  R2UR UR4, R39 ;  /* 0x00000000270472ca */ /* 0x000fe200000e0000 */
[--C-:B------:R-:W-:Y:S01]  /*6b70*/  HADD2.F32 R40, -RZ, R42.reuse.H0_H0 ;  /* 0x2000002aff287230 */ /* 0x100fe20000004100 */
[----:B------:R-:W-:Y:S01]  /*6b80*/  F2FP.F16.E5M2.UNPACK_B R43, R72.H1 ;  /* 0x00000048ff2b723e */ /* 0x000fe200030004ff */
[----:B------:R-:W-:Y:S01]  /*6b90*/  HADD2.F32 R42, -RZ, R42.H1_H1 ;  /* 0x3000002aff2a7230 */ /* 0x000fe20000004100 */
[-C--:B------:R-:W-:Y:S01]  /*6ba0*/  F2FP.F16.E5M2.UNPACK_B R45, R73.reuse ;  /* 0x00000049ff2d723e */ /* 0x080fe200020004ff */
[----:B------:R-:W-:Y:S01]  /*6bb0*/  BSSY.RECONVERGENT B0, `(.L_x_117) ;  /* 0x000009e000007945 */ /* 0x000fe20003800200 */
[----:B------:R-:W-:Y:S01]  /*6bc0*/  F2FP.F16.E5M2.UNPACK_B R47, R73.H1 ;  /* 0x00000049ff2f723e */ /* 0x000fe200030004ff */
[--C-:B------:R-:W-:Y:S01]  /*6bd0*/  HADD2.F32 R44, -RZ, R43.reuse.H0_H0 ;  /* 0x2000002bff2c7230 */ /* 0x100fe20000004100 */
[-C--:B------:R-:W-:Y:S01]  /*6be0*/  F2FP.F16.E5M2.UNPACK_B R49, R74.reuse ;  /* 0x0000004aff31723e */ /* 0x080fe200020004ff */
[----:B------:R-:W-:Y:S01]  /*6bf0*/  HADD2.F32 R46, -RZ, R43.H1_H1 ;  /* 0x3000002bff2e7230 */ /* 0x000fe20000004100 */
[----:B------:R-:W-:Y:S01]  /*6c00*/  F2FP.F16.E5M2.UNPACK_B R51, R74.H1 ;  /* 0x0000004aff33723e */ /* 0x000fe200030004ff */
[--C-:B------:R-:W-:Y:S01]  /*6c10*/  HADD2.F32 R43, -RZ, R45.reuse.H0_H0 ;  /* 0x2000002dff2b7230 */ /* 0x100fe20000004100 */
[-C--:B------:R-:W-:Y:S01]  /*6c20*/  F2FP.F16.E5M2.UNPACK_B R53, R75.reuse ;  /* 0x0000004bff35723e */ /* 0x080fe200020004ff */
[----:B-1----:R-:W3:Y:S01]  /*6c30*/  LDTM.x32 R4, tmem[UR4] ;  /* 0x00000004000479ee */ /* 0x002ee200082c0000 */
[----:B------:R-:W-:Y:S01]  /*6c40*/  F2FP.F16.E5M2.UNPACK_B R55, R75.H1 ;  /* 0x0000004bff37723e */ /* 0x000fe200030004ff */
[----:B------:R-:W-:Y:S01]  /*6c50*/  HADD2.F32 R48, -RZ, R45.H1_H1 ;  /* 0x3000002dff307230 */ /* 0x000fe20000004100 */
[-C--:B------:R-:W-:Y:S01]  /*6c60*/  F2FP.F16.E5M2.UNPACK_B R57, R76.reuse ;  /* 0x0000004cff39723e */ /* 0x080fe200020004ff */
[----:B------:R-:W-:Y:S01]  /*6c70*/  HADD2.F32 R52, -RZ, R49.H1_H1 ;  /* 0x30000031ff347230 */ /* 0x000fe20000004100 */
[----:B------:R-:W-:Y:S01]  /*6c80*/  IADD3 R112, PT, PT, R84, UR43, RZ ;  /* 0x0000002b54707c10 */ /* 0x000fe2000fffe0ff */
[----:B------:R-:W-:Y:S01]  /*6c90*/  HADD2.F32 R56, -RZ, R53.H1_H1 ;  /* 0x30000035ff387230 */ /* 0x000fe20000004100 */
[----:B------:R-:W-:Y:S01]  /*6ca0*/  MOV R101, 0x10 ;  /* 0x0000001000657802 */ /* 0x000fe20000000f00 */
[----:B------:R-:W-:Y:S01]  /*6cb0*/  HADD2.F32 R60, -RZ, R57.H1_H1 ;  /* 0x30000039ff3c7230 */ /* 0x000fe20000004100 */
[----:B------:R-:W-:Y:S01]  /*6cc0*/  LOP3.LUT P5, RZ, R85, 0x80, RZ, 0xc0, !PT ;  /* 0x0000008055ff7812 */ /* 0x000fe200078ac0ff */
[--C-:B------:R-:W-:Y:S01]  /*6cd0*/  HADD2.F32 R45, -RZ, R47.reuse.H0_H0 ;  /* 0x2000002fff2d7230 */ /* 0x100fe20000004100 */
[----:B------:R-:W-:Y:S01]  /*6ce0*/  F2FP.F16.E5M2.UNPACK_B R59, R76.H1 ;  /* 0x0000004cff3b723e */ /* 0x000fe200030004ff */
[----:B------:R-:W-:Y:S01]  /*6cf0*/  HADD2.F32 R50, -RZ, R47.H1_H1 ;  /* 0x3000002fff327230 */ /* 0x000fe20000004100 */
[----:B------:R-:W-:Y:S01]  /*6d00*/  SEL R101, R101, 0xfffffff0, !P5 ;  /* 0xfffffff065657807 */ /* 0x000fe20006800000 */
[----:B------:R-:W-:Y:S01]  /*6d10*/  HADD2.F32 R47, -RZ, R49.H0_H0 ;  /* 0x20000031ff2f7230 */ /* 0x000fe20000004100 */
[-C--:B------:R-:W-:Y:S01]  /*6d20*/  F2FP.F16.E5M2.UNPACK_B R61, R77.reuse ;  /* 0x0000004dff3d723e */ /* 0x080fe200020004ff */
[--C-:B------:R-:W-:Y:S01]  /*6d30*/  HADD2.F32 R49, -RZ, R51.reuse.H0_H0 ;  /* 0x20000033ff317230 */ /* 0x100fe20000004100 */
[----:B------:R-:W-:Y:S01]  /*6d40*/  F2FP.F16.E5M2.UNPACK_B R63, R77.H1 ;  /* 0x0000004dff3f723e */ /* 0x000fe200030004ff */
[----:B------:R-:W-:Y:S01]  /*6d50*/  HADD2.F32 R54, -RZ, R51.H1_H1 ;  /* 0x30000033ff367230 */ /* 0x000fe20000004100 */
[-C--:B------:R-:W-:Y:S01]  /*6d60*/  F2FP.F16.E5M2.UNPACK_B R65, R78.reuse ;  /* 0x0000004eff41723e */ /* 0x080fe200020004ff */
[----:B------:R-:W-:Y:S01]  /*6d70*/  HADD2.F32 R51, -RZ, R53.H0_H0 ;  /* 0x20000035ff337230 */ /* 0x000fe20000004100 */
[----:B------:R-:W-:Y:S01]  /*6d80*/  F2FP.F16.E5M2.UNPACK_B R67, R78.H1 ;  /* 0x0000004eff43723e */ /* 0x000fe200030004ff */
[----:B------:R-:W-:Y:S01]  /*6d90*/  HADD2.F32 R64, -RZ, R61.H1_H1 ;  /* 0x3000003dff407230 */ /* 0x000fe20000004100 */
[----:B------:R-:W-:Y:S01]  /*6da0*/  ISETP.NE.AND P0, PT, R97, RZ, PT ;  /* 0x000000ff6100720c */ /* 0x000fe20003f05270 */
[C---:B---3--:R-:W-:Y:S01]  /*6db0*/  FMUL R0, R38.reuse, R4 ;  /* 0x0000000426007220 */ /* 0x048fe20000400000 */
[C---:B------:R-:W-:Y:S01]  /*6dc0*/  FMUL R2, R38.reuse, R5 ;  /* 0x0000000526027220 */ /* 0x040fe20000400000 */
[C---:B------:R-:W-:Y:S01]  /*6dd0*/  FMUL R4, R38.reuse, R8 ;  /* 0x0000000826047220 */ /* 0x040fe20000400000 */
[C---:B------:R-:W-:Y:S01]  /*6de0*/  FMUL R5, R38.reuse, R9 ;  /* 0x0000000926057220 */ /* 0x040fe20000400000 */
[C---:B------:R-:W-:Y:S01]  /*6df0*/  FFMA R0, R41.reuse, R40, R0 ;  /* 0x0000002829007223 */ /* 0x040fe20000000000 */
[C---:B------:R-:W-:Y:S01]  /*6e00*/  FFMA R2, R41.reuse, R42, R2 ;  /* 0x0000002a29027223 */ /* 0x040fe20000000002 */
[C---:B------:R-:W-:Y:S01]  /*6e10*/  FMUL R8, R38.reuse, R12 ;  /* 0x0000000c26087220 */ /* 0x040fe20000400000 */
[C---:B------:R-:W-:Y:S01]  /*6e20*/  FMUL R9, R38.reuse, R13 ;  /* 0x0000000d26097220 */ /* 0x040fe20000400000 */
[C---:B------:R-:W-:Y:S01]  /*6e30*/  FMUL R12, R38.reuse, R16 ;  /* 0x00000010260c7220 */ /* 0x040fe20000400000 */
[C---:B------:R-:W-:Y:S01]  /*6e40*/  FMUL R13, R38.reuse, R17 ;  /* 0x00000011260d7220 */ /* 0x040fe20000400000 */
[C---:B------:R-:W-:Y:S01]  /*6e50*/  FMUL R16, R38.reuse, R20 ;  /* 0x0000001426107220 */ /* 0x040fe20000400000 */
[C---:B------:R-:W-:Y:S01]  /*6e60*/  FMUL R17, R38.reuse, R21 ;  /* 0x0000001526117220 */ /* 0x040fe20000400000 */
[C---:B------:R-:W-:Y:S01]  /*6e70*/  FMUL R20, R38.reuse, R24 ;  /* 0x0000001826147220 */ /* 0x040fe20000400000 */
[C---:B------:R-:W-:Y:S01]  /*6e80*/  FMUL R21, R38.reuse, R25 ;  /* 0x0000001926157220 */ /* 0x040fe20000400000 */
[----:B------:R-:W-:Y:S02]  /*6e90*/  HADD2.F32 R68, -RZ, R65.H1_H1 ;  /* 0x30000041ff447230 */ /* 0x000fe40000004100 */
[C---:B------:R-:W-:Y:S01]  /*6ea0*/  FMUL R24, R38.reuse, R28 ;  /* 0x0000001c26187220 */ /* 0x040fe20000400000 */
[C---:B------:R-:W-:Y:S01]  /*6eb0*/  FMUL R25, R38.reuse, R29 ;  /* 0x0000001d26197220 */ /* 0x040fe20000400000 */
[C---:B------:R-:W-:Y:S01]  /*6ec0*/  FMUL R28, R38.reuse, R32 ;  /* 0x00000020261c7220 */ /* 0x040fe20000400000 */
[C---:B------:R-:W-:Y:S01]  /*6ed0*/  FMUL R29, R38.reuse, R33 ;  /* 0x00000021261d7220 */ /* 0x040fe20000400000 */
[C---:B------:R-:W-:Y:S01]  /*6ee0*/  FMUL R3, R38.reuse, R6 ;  /* 0x0000000626037220 */ /* 0x040fe20000400000 */
[C---:B------:R-:W-:Y:S01]  /*6ef0*/  FMUL R7, R38.reuse, R7 ;  /* 0x0000000726077220 */ /* 0x040fe20000400000 */
[----:B------:R-:W-:Y:S01]  /*6f00*/  FMUL R6, R38, R10 ;  /* 0x0000000a26067220 */ /* 0x000fe20000400000 */
[-C--:B------:R-:W-:Y:S01]  /*6f10*/  F2FP.F16.E5M2.UNPACK_B R40, R79.reuse ;  /* 0x0000004fff28723e */ /* 0x080fe200020004ff */
[C---:B------:R-:W-:Y:S01]  /*6f20*/  FFMA R3, R41.reuse, R44, R3 ;  /* 0x0000002c29037223 */ /* 0x040fe20000000003 */
[C---:B------:R-:W-:Y:S01]  /*6f30*/  FFMA R7, R41.reuse, R46, R7 ;  /* 0x0000002e29077223 */ /* 0x040fe20000000007 */
[----:B------:R-:W-:Y:S01]  /*6f40*/  F2FP.F16.E5M2.UNPACK_B R42, R79.H1 ;  /* 0x0000004fff2a723e */ /* 0x000fe200030004ff */
[C---:B------:R-:W-:Y:S01]  /*6f50*/  FFMA R4, R41.reuse, R43, R4 ;  /* 0x0000002b29047223 */ /* 0x040fe20000000004 */
[C---:B------:R-:W-:Y:S01]  /*6f60*/  FFMA R5, R41.reuse, R48, R5 ;  /* 0x0000003029057223 */ /* 0x040fe20000000005 */
[----:B------:R-:W-:Y:S01]  /*6f70*/  ISETP.NE.AND P6, PT, R102, RZ, PT ;  /* 0x000000ff6600720c */ /* 0x000fe20003fc5270 */
[----:B------:R-:W-:Y:S01]  /*6f80*/  FFMA R6, R41, R45, R6 ;  /* 0x0000002d29067223 */ /* 0x000fe20000000006 */
[----:B------:R-:W-:Y:S01]  /*6f90*/  F2FP.SATFINITE.E5M2.F32.PACK_AB_MERGE_C R99, R7, R3, RZ ;  /* 0x000000030763723e */ /* 0x000fe200048060ff */
[C---:B------:R-:W-:Y:S01]  /*6fa0*/  FMUL R11, R38.reuse, R11 ;  /* 0x0000000b260b7220 */ /* 0x040fe20000400000 */
[C---:B------:R-:W-:Y:S01]  /*6fb0*/  FMUL R10, R38.reuse, R14 ;  /* 0x0000000e260a7220 */ /* 0x040fe20000400000 */
[----:B------:R-:W-:Y:S01]  /*6fc0*/  FMUL R15, R38, R15 ;  /* 0x0000000f260f7220 */ /* 0x000fe20000400000 */
[----:B------:R-:W-:Y:S01]  /*6fd0*/  F2FP.SATFINITE.E5M2.F32.PACK_AB_MERGE_C R104, R2, R0, R99 ;  /* 0x000000000268723e */ /* 0x000fe20004806063 */
[C---:B------:R-:W-:Y:S01]  /*6fe0*/  FFMA R11, R41.reuse, R50, R11 ;  /* 0x00000032290b7223 */ /* 0x040fe2000000000b */
[----:B------:R-:W-:Y:S01]  /*6ff0*/  IADD3 R99, PT, PT, R112, R101, RZ ;  /* 0x0000006570637210 */ /* 0x000fe20007ffe0ff */
[C---:B------:R-:W-:Y:S01]  /*7000*/  FFMA R8, R41.reuse, R47, R8 ;  /* 0x0000002f29087223 */ /* 0x040fe20000000008 */
[----:B------:R-:W-:Y:S01]  /*7010*/  FFMA R9, R41, R52, R9 ;  /* 0x0000003429097223 */ /* 0x000fe20000000009 */
[--C-:B------:R-:W-:Y:S01]  /*7020*/  HADD2.F32 R53, -RZ, R55.reuse.H0_H0 ;  /* 0x20000037ff357230 */ /* 0x100fe20000004100 */
[----:B------:R-:W-:Y:S01]  /*7030*/  F2FP.SATFINITE.E5M2.F32.PACK_AB_MERGE_C R105, R11, R6, RZ ;  /* 0x000000060b69723e */ /* 0x000fe200048060ff */
[C---:B------:R-:W-:Y:S01]  /*7040*/  FFMA R10, R41.reuse, R49, R10 ;  /* 0x00000031290a7223 */ /* 0x040fe2000000000a */
[C---:B------:R-:W-:Y:S01]  /*7050*/  FFMA R15, R41.reuse, R54, R15 ;  /* 0x00000036290f7223 */ /* 0x040fe2000000000f */
[----:B------:R-:W-:Y:S01]  /*7060*/  FFMA R12, R41, R51, R12 ;  /* 0x00000033290c7223 */ /* 0x000fe2000000000c */
[----:B------:R-:W-:Y:S01]  /*7070*/  F2FP.SATFINITE.E5M2.F32.PACK_AB_MERGE_C R105, R5, R4, R105 ;  /* 0x000000040569723e */ /* 0x000fe20004806069 */
[----:B------:R-:W-:Y:S01]  /*7080*/  FFMA R13, R41, R56, R13 ;  /* 0x00000038290d7223 */ /* 0x000fe2000000000d */
[----:B------:R-:W-:Y:S01]  /*7090*/  HADD2.F32 R58, -RZ, R55.H1_H1 ;  /* 0x30000037ff3a7230 */ /* 0x000fe20000004100 */
[----:B------:R-:W-:Y:S01]  /*70a0*/  F2FP.SATFINITE.E5M2.F32.PACK_AB_MERGE_C R106, R15, R10, RZ ;  /* 0x0000000a0f6a723e */ /* 0x000fe200048060ff */
[----:B------:R-:W-:Y:S02]  /*70b0*/  HADD2.F32 R55, -RZ, R57.H0_H0 ;  /* 0x20000039ff377230 */ /* 0x000fe40000004100 */
[C---:B------:R-:W-:Y:S01]  /*70c0*/  FMUL R14, R38.reuse, R18 ;  /* 0x00000012260e7220 */ /* 0x040fe20000400000 */
[C---:B------:R-:W-:Y:S01]  /*70d0*/  FMUL R19, R38.reuse, R19 ;  /* 0x0000001326137220 */ /* 0x040fe20000400000 */
[--C-:B------:R-:W-:Y:S02]  /*70e0*/  HADD2.F32 R57, -RZ, R59.reuse.H0_H0 ;  /* 0x2000003bff397230 */ /* 0x100fe40000004100 */
[C---:B------:R-:W-:Y:S01]  /*70f0*/  FMUL R18, R38.reuse, R22 ;  /* 0x0000001626127220 */ /* 0x040fe20000400000 */
[C---:B------:R-:W-:Y:S01]  /*7100*/  FFMA R14, R41.reuse, R53, R14 ;  /* 0x00000035290e7223 */ /* 0x040fe2000000000e */
[----:B------:R-:W-:Y:S02]  /*7110*/  HADD2.F32 R62, -RZ, R59.H1_H1 ;  /* 0x3000003bff3e7230 */ /* 0x000fe40000004100 */
[C---:B------:R-:W-:Y:S01]  /*7120*/  FFMA R19, R41.reuse, R58, R19 ;  /* 0x0000003a29137223 */ /* 0x040fe20000000013 */
[----:B------:R-:W-:Y:S02]  /*7130*/  HADD2.F32 R59, -RZ, R61.H0_H0 ;  /* 0x2000003dff3b7230 */ /* 0x000fe40000004100 */
[C---:B------:R-:W-:Y:S01]  /*7140*/  FMUL R23, R38.reuse, R23 ;  /* 0x0000001726177220 */ /* 0x040fe20000400000 */
[C---:B------:R-:W-:Y:S01]  /*7150*/  FFMA R16, R41.reuse, R55, R16 ;  /* 0x0000003729107223 */ /* 0x040fe20000000010 */
[C---:B------:R-:W-:Y:S01]  /*7160*/  FFMA R17, R41.reuse, R60, R17 ;  /* 0x0000003c29117223 */ /* 0x040fe20000000011 */
[--C-:B------:R-:W-:Y:S02]  /*7170*/  HADD2.F32 R61, -RZ, R63.reuse.H0_H0 ;  /* 0x2000003fff3d7230 */ /* 0x100fe40000004100 */
[C---:B------:R-:W-:Y:S01]  /*7180*/  FFMA R18, R41.reuse, R57, R18 ;  /* 0x0000003929127223 */ /* 0x040fe20000000012 */
[----:B------:R-:W-:Y:S02]  /*7190*/  HADD2.F32 R66, -RZ, R63.H1_H1 ;  /* 0x3000003fff427230 */ /* 0x000fe40000004100 */
[C---:B------:R-:W-:Y:S01]  /*71a0*/  FMUL R22, R38.reuse, R26 ;  /* 0x0000001a26167220 */ /* 0x040fe20000400000 */
[----:B------:R-:W-:Y:S02]  /*71b0*/  HADD2.F32 R63, -RZ, R65.H0_H0 ;  /* 0x20000041ff3f7230 */ /* 0x000fe40000004100 */
[C---:B------:R-:W-:Y:S01]  /*71c0*/  FFMA R23, R41.reuse, R62, R23 ;  /* 0x0000003e29177223 */ /* 0x040fe20000000017 */
[C---:B------:R-:W-:Y:S01]  /*71d0*/  FMUL R27, R38.reuse, R27 ;  /* 0x0000001b261b7220 */ /* 0x040fe20000400000 */
[C---:B------:R-:W-:Y:S01]  /*71e0*/  FFMA R20, R41.reuse, R59, R20 ;  /* 0x0000003b29147223 */ /* 0x040fe20000000014 */
[C---:B------:R-:W-:Y:S01]  /*71f0*/  FFMA R21, R41.reuse, R64, R21 ;  /* 0x0000004029157223 */ /* 0x040fe20000000015 */
[--C-:B------:R-:W-:Y:S02]  /*7200*/  HADD2.F32 R65, -RZ, R67.reuse.H0_H0 ;  /* 0x20000043ff417230 */ /* 0x100fe40000004100 */
[C---:B------:R-:W-:Y:S01]  /*7210*/  FFMA R22, R41.reuse, R61, R22 ;  /* 0x0000003d29167223 */ /* 0x040fe20000000016 */
[----:B------:R-:W-:Y:S02]  /*7220*/  HADD2.F32 R70, -RZ, R67.H1_H1 ;  /* 0x30000043ff467230 */ /* 0x000fe40000004100 */
[C---:B------:R-:W-:Y:S01]  /*7230*/  FMUL R26, R38.reuse, R30 ;  /* 0x0000001e261a7220 */ /* 0x040fe20000400000 */
[--C-:B------:R-:W-:Y:S02]  /*7240*/  HADD2.F32 R67, -RZ, R40.reuse.H0_H0 ;  /* 0x20000028ff437230 */ /* 0x100fe40000004100 */
[C---:B------:R-:W-:Y:S01]  /*7250*/  FFMA R27, R41.reuse, R66, R27 ;  /* 0x00000042291b7223 */ /* 0x040fe2000000001b */
[C---:B------:R-:W-:Y:S01]  /*7260*/  FMUL R31, R38.reuse, R31 ;  /* 0x0000001f261f7220 */ /* 0x040fe20000400000 */
[C---:B------:R-:W-:Y:S01]  /*7270*/  FFMA R24, R41.reuse, R63, R24 ;  /* 0x0000003f29187223 */ /* 0x040fe20000000018 */
[----:B------:R-:W-:Y:S02]  /*7280*/  HADD2.F32 R40, -RZ, R40.H1_H1 ;  /* 0x30000028ff287230 */ /* 0x000fe40000004100 */
[C---:B------:R-:W-:Y:S01]  /*7290*/  FFMA R25, R41.reuse, R68, R25 ;  /* 0x0000004429197223 */ /* 0x040fe20000000019 */
[--C-:B------:R-:W-:Y:S02]  /*72a0*/  HADD2.F32 R69, -RZ, R42.reuse.H0_H0 ;  /* 0x2000002aff457230 */ /* 0x100fe40000004100 */
[C---:B------:R-:W-:Y:S01]  /*72b0*/  FFMA R26, R41.reuse, R65, R26 ;  /* 0x00000041291a7223 */ /* 0x040fe2000000001a */
[----:B------:R-:W-:Y:S02]  /*72c0*/  HADD2.F32 R42, -RZ, R42.H1_H1 ;  /* 0x3000002aff2a7230 */ /* 0x000fe40000004100 */
[C---:B------:R-:W-:Y:S01]  /*72d0*/  FMUL R30, R38.reuse, R34 ;  /* 0x00000022261e7220 */ /* 0x040fe20000400000 */
[----:B------:R-:W-:Y:S01]  /*72e0*/  FFMA R31, R41, R70, R31 ;  /* 0x00000046291f7223 */ /* 0x000fe2000000001f */
[----:B------:R-:W-:Y:S01]  /*72f0*/  FMUL R35, R38, R35 ;  /* 0x0000002326237220 */ /* 0x000fe20000400000 */
[----:B------:R-:W-:Y:S01]  /*7300*/  F2FP.SATFINITE.E5M2.F32.PACK_AB_MERGE_C R107, R19, R14, RZ ;  /* 0x0000000e136b723e */ /* 0x000fe200048060ff */
[C---:B------:R-:W-:Y:S01]  /*7310*/  FFMA R28, R41.reuse, R67, R28 ;  /* 0x00000043291c7223 */ /* 0x040fe2000000001c */
[C---:B------:R-:W-:Y:S01]  /*7320*/  FFMA R29, R41.reuse, R40, R29 ;  /* 0x00000028291d7223 */ /* 0x040fe2000000001d */
[C---:B------:R-:W-:Y:S01]  /*7330*/  FFMA R30, R41.reuse, R69, R30 ;  /* 0x00000045291e7223 */ /* 0x040fe2000000001e */
[----:B------:R-:W-:Y:S01]  /*7340*/  FFMA R35, R41, R42, R35 ;  /* 0x0000002a29237223 */ /* 0x000fe20000000023 */
[----:B------:R-:W-:Y:S02]  /*7350*/  F2FP.SATFINITE.E5M2.F32.PACK_AB_MERGE_C R106, R9, R8, R106 ;  /* 0x00000008096a723e */ /* 0x000fe4000480606a */
[----:B------:R-:W-:Y:S02]  /*7360*/  F2FP.SATFINITE.E5M2.F32.PACK_AB_MERGE_C R107, R13, R12, R107 ;  /* 0x0000000c0d6b723e */ /* 0x000fe4000480606b */
[----:B------:R-:W-:Y:S02]  /*7370*/  F2FP.SATFINITE.E5M2.F32.PACK_AB_MERGE_C R108, R23, R18, RZ ;  /* 0x00000012176c723e */ /* 0x000fe400048060ff */
[----:B------:R-:W-:Y:S01]  /*7380*/  F2FP.SATFINITE.E5M2.F32.PACK_AB_MERGE_C R109, R27, R22, RZ ;  /* 0x000000161b6d723e */ /* 0x000fe200048060ff */
[----:B------:R1:W-:Y:S01]  /*7390*/  STS.128 [R84+UR43+0x4200], R104 ;  /* 0x0042006854007988 */ /* 0x0003e20008000c2b */
[----:B------:R-:W-:Y:S02]  /*73a0*/  F2FP.SATFINITE.E5M2.F32.PACK_AB_MERGE_C R103, R31, R26, RZ ;  /* 0x0000001a1f67723e */ /* 0x000fe400048060ff */
[----:B------:R-:W-:Y:S02]  /*73b0*/  F2FP.SATFINITE.E5M2.F32.PACK_AB_MERGE_C R113, R35, R30, RZ ;  /* 0x0000001e2371723e */ /* 0x000fe400048060ff */
[----:B------:R-:W-:Y:S02]  /*73c0*/  F2FP.SATFINITE.E5M2.F32.PACK_AB_MERGE_C R108, R17, R16, R108 ;  /* 0x00000010116c723e */ /* 0x000fe4000480606c */
[----:B------:R-:W-:Y:S02]  /*73d0*/  F2FP.SATFINITE.E5M2.F32.PACK_AB_MERGE_C R109, R21, R20, R109 ;  /* 0x00000014156d723e */ /* 0x000fe4000480606d */
[----:B------:R-:W-:Y:S02]  /*73e0*/  F2FP.SATFINITE.E5M2.F32.PACK_AB_MERGE_C R110, R25, R24, R103 ;  /* 0x00000018196e723e */ /* 0x000fe40004806067 */
[----:B------:R-:W-:Y:S02]  /*73f0*/  F2FP.SATFINITE.E5M2.F32.PACK_AB_MERGE_C R111, R29, R28, R113 ;  /* 0x0000001c1d6f723e */ /* 0x000fe40004806071 */
[----:B------:R-:W-:Y:S02]  /*7400*/  LEA R103, R93, UR43, 0x3 ;  /* 0x0000002b5d677c11 */ /* 0x000fe4000f8e18ff */
[----:B------:R-:W-:Y:S01]  /*7410*/  @P6 SHF.L.U32 R112, R92, 0x1f, RZ ;  /* 0x0000001f5c706819 */ /* 0x000fe200000006ff */
[----:B------:R1:W-:Y:S01]  /*7420*/  STS.128 [R99+0x4200], R108 ;  /* 0x0042006c63007388 */ /* 0x0003e20000000c00 */
[----:B------:R-:W-:Y:S01]  /*7430*/  @!PT LDS RZ, [RZ] ;  /* 0x00000000fffff984 */ /* 0x000fe20000000800 */
[----:B------:R-:W-:Y:S01]  /*7440*/  @!PT LDS RZ, [RZ] ;  /* 0x00000000fffff984 */ /* 0x000fe20000000800 */
[----:B------:R-:W-:Y:S01]  /*7450*/  @!PT LDS RZ, [RZ] ;  /* 0x00000000fffff984 */ /* 0x000fe20000000800 */
[----:B------:R-:W-:Y:S01]  /*7460*/  @!PT LDS RZ, [RZ] ;  /* 0x00000000fffff984 */ /* 0x000fe20000000800 */
[----:B------:R2:W-:Y:S07]  /*7470*/  MEMBAR.ALL.CTA ;  /* 0x0000000000007992 */ /* 0x0005ee0000008000 */
[----:B--2---:R-:W2:Y:S02]  /*7480*/  FENCE.VIEW.ASYNC.S ;  /* 0x00000000000073c6 */ /* 0x004ea40000000000 */
[----:B--2---:R-:W-:Y:S06]  /*7490*/  BAR.SYNC.DEFER_BLOCKING 0x1, 0x80 ;  /* 0x0042000000007b1d */ /* 0x004fec0000010000 */
[----:B------:R-:W-:Y:S05]  /*74a0*/  @P0 BRA `(.L_x_118) ;  /* 0x0000000000380947 */ /* 0x000fea0003800000 */
[----:B------:R-:W-:Y:S01]  /*74b0*/  UIADD3 UR4, UPT, UPT, UR43, 0x4200, URZ ;  /* 0x000042002b047890 */ /* 0x000fe2000fffe0ff */
[----:B------:R-:W-:Y:S01]  /*74c0*/  UMOV UR51, UR36 ;  /* 0x0000002400337c82 */ /* 0x000fe20008000000 */
[----:B------:R-:W-:Y:S02]  /*74d0*/  UIADD3 UR9, UPT, UPT, UR49, 0x80, URZ ;  /* 0x0000008031097890 */ /* 0x000fe4000fffe0ff */
[----:B------:R-:W-:Y:S02]  /*74e0*/  UIADD3 UR8, UPT, UPT, UR43, 0x4a00, URZ ;  /* 0x00004a002b087890 */ /* 0x000fe4000fffe0ff */
[----:B------:R-:W-:Y:S01]  /*74f0*/  MOV R96, UR4 ;  /* 0x0000000400607c02 */ /* 0x000fe20008000f00 */
[----:B------:R-:W-:Y:S01]  /*7500*/  UIADD3 UR4, UP0, UPT, UR62, 0x680, URZ ;  /* 0x000006803e047890 */ /* 0x000fe2000ff1e0ff */
[----:B------:R-:W-:Y:S02]  /*7510*/  UMOV UR10, UR50 ;  /* 0x00000032000a7c82 */ /* 0x000fe40008000000 */
[----:B------:R-:W-:Y:S01]  /*7520*/  R2UR UR48, R96 ;  /* 0x00000000603072ca */ /* 0x000fe200000e0000 */
[----:B------:R-:W-:Y:S01]  /*7530*/  UIADD3.X UR5, UPT, UPT, URZ, UR63, URZ, UP0, !UPT ;  /* 0x0000003fff057290 */ /* 0x000fe200087fe4ff */
[----:B------:R-:W-:Y:S11]  /*7540*/  UMOV UR11, UR36 ;  /* 0x00000024000b7c82 */ /* 0x000ff60008000000 */
[----:B------:R2:W-:Y:S01]  /*7550*/  UTMASTG.3D [UR48], [UR4] ;  /* 0x00000030040073b5 */ /* 0x0005e20008010000 */
[----:B------:R2:W-:Y:S01]  /*7560*/  UTMASTG.3D [UR8], [UR4] ;  /* 0x00000008040073b5 */ /* 0x0005e20008010000 */
[----:B------:R0:W-:Y:S01]  /*7570*/  UTMACMDFLUSH ;  /* 0x00000000000079b7 */ /* 0x0001e20000000000 */
[----:B--2---:R-:W-:Y:S04]  /*7580*/  DEPBAR.LE SB0, 0x1 ;  /* 0x000080400000791a */ /* 0x004fe80000000000 */
.L_x_118:
[----:B------:R-:W-:Y:S05]  /*7590*/  BSYNC.RECONVERGENT B0 ;  /* 0x0000000000007941 */ /* 0x000fea0003800200 */
.L_x_117:
[----:B------:R-:W-:Y:S06]  /*75a0*/  BAR.SYNC.DEFER_BLOCKING 0x1, 0x80 ;  /* 0x0042000000007b1d */ /* 0x000fec0000010000 */
[----:B------:R-:W2:Y:S01]  /*75b0*/  @P6 SYNCS.PHASECHK.TRANS64.TRYWAIT P0, [R103+URZ+0x50], R112 ;  /* 0x00005070670065a7 */ /* 0x000ea200080011ff */
[----:B------:R-:W-:Y:S01]  /*75c0*/  BSSY B1, `(.L_x_119) ;  /* 0x0000020000017945 */ /* 0x000fe20003800000 */
[----:B--2---:R-:W-:Y:S03]  /*75d0*/  @P6 SEL R71, RZ, 0x1, !P0 ;  /* 0x00000001ff476807 */ /* 0x004fe60004000000 */
[----:B------:R-:W-:Y:S05]  /*75e0*/  @!P6 BRA `(.L_x_120) ;  /* 0x000000000074e947 */ /* 0x000fea0003800000 */
[----:B------:R-:W-:Y:S01]  /*75f0*/  ISETP.NE.AND P1, PT, R100, RZ, PT ;  /* 0x000000ff6400720c */ /* 0x000fe20003f25270 */
[----:B------:R-:W2:Y:S01]  /*7600*/  S2R R0, SR_CgaCtaId ;  /* 0x0000000000007919 */ /* 0x000ea20000008800 */
[----:B------:R-:W-:Y:S01]  /*7610*/  ISETP.NE.AND P0, PT, R71, RZ, PT ;  /* 0x000000ff4700720c */ /* 0x000fe20003f05270 */
[----:B------:R-:W-:Y:S10]  /*7620*/  BSSY B0, `(.L_x_121) ;  /* 0x0000008000007945 */ /* 0x000ff40003800000 */
[----:B------:R-:W-:Y:S05]  /*7630*/  @P1 IMAD R2, R93, 0x1000, R84 ;  /* 0x000010005d021824 */ /* 0x000fea00078e0254 */
[----:B------:R-:W-:Y:S05]  /*7640*/  @P1 IADD3 R4, PT, PT, R2, UR43, RZ ;  /* 0x0000002b02041c10 */ /* 0x000fea000fffe0ff */
[----:B------:R-:W-:Y:S01]  /*7650*/  @P1 IMAD.IADD R3, R4, 0x1, R101 ;  /* 0x0000000104031824 */ /* 0x000fe200078e0265 */
[----:B------:R-:W-:Y:S06]  /*7660*/  @P0 BRA `(.L_x_122) ;  /* 0x00000000000c0947 */ /* 0x000fec0003800000 */
[----:B------:R-:W-:Y:S04]  /*7670*/  SHF.L.U32 R4, R92, 0x1f, RZ ;  /* 0x0000001f5c047819 */ /* 0x000fe800000006ff */
[----:B------:R-:W3:Y:S02]  /*7680*/  SYNCS.PHASECHK.TRANS64.TRYWAIT P0, [R103+URZ+0x50], R4 ;  /* 0x00005004670075a7 */ /* 0x000ee400080011ff */
[----:B---3--:R-:W-:Y:S05]  /*7690*/  @!P0 BRA `(.L_x_123) ;  /* 0x0000003400508947 */ /* 0x008fea0003800000 */
.L_x_122:
[----:B------:R-:W-:Y:S05]  /*76a0*/  BSYNC B0 ;  /* 0x0000000000007941 */ /* 0x000fea0003800000 */
.L_x_121:
[----:B------:R-:W-:Y:S01]  /*76b0*/  ISETP.NE.AND P0, PT, R100, RZ, PT ;  /* 0x000000ff6400720c */ /* 0x000fe20003f05270 */
[----:B---3--:R-:W-:Y:S02]  /*76c0*/  VIADD R103, R103, 0x70 ;  /* 0x0000007067677836 */ /* 0x008fe40000000000 */
[----:B------:R-:W-:Y:S03]  /*76d0*/  VIADD R93, R93, 0x1 ;  /* 0x000000015d5d7836 */ /* 0x000fe60000000000 */
[----:B--2---:R-:W-:Y:S07]  /*76e0*/  PRMT R0, R0, 0x654, R103 ;  /* 0x0000065400007816 */ /* 0x004fee0000000067 */
[----:B------:R2:W3:Y:S04]  /*76f0*/  @P0 LDS.128 R72, [R2+UR43+0x200] ;  /* 0x0002002b02480984 */ /* 0x0004e80008000c00 */
[----:B------:R2:W4:Y:S01]  /*7700*/  @P0 LDS.128 R76, [R3+0x200] ;  /* 0x00020000034c0984 */ /* 0x0005220000000c00 */
        /* <DEDUP_REMOVED lines=11> */
.L_x_120:
[----:B------:R-:W-:Y:S05]  /*77c0*/  BSYNC B1 ;  /* 0x0000000000017941 */ /* 0x000fea0003800000 */
.L_x_119:
[----:B--2---:R-:W-:Y:S05]  /*77d0*/  VIADD R0, R39, 0x20 ;  /* 0x0000002027007836 */ /* 0x004fea0000000000 */
[----:B------:R-:W-:Y:S04]  /*77e0*/  SHF.R.U32.HI R0, RZ, 0x15, R0 ;  /* 0x00000015ff007819 */ /* 0x000fe80000011600 */
[----:B------:R-:W-:Y:S11]  /*77f0*/  LOP3.LUT P0, RZ, R0, 0x3, R87, 0x48, !PT ;  /* 0x0000000300ff7812 */ /* 0x000ff60007804857 */
[----:B------:R-:W-:Y:S02]  /*7800*/  @!UPT UIADD3 URZ, UPT, UPT, URZ, URZ, URZ ;  /* 0x000000fffffff290 */ /* 0x000fe4000fffe0ff */
[----:B------:R-:W-:Y:S05]  /*7810*/  @!P0 BRA `(.L_x_124) ;  /* 0x0000000000408947 */ /* 0x000fea0003800000 */
[----:B------:R-:W2:Y:S01]  /*7820*/  LDCU.64 UR8, c[0x4][0x78] ;  /* 0x01000f00ff0877ac */ /* 0x000ea20008000a00 */
[----:B------:R-:W-:Y:S01]  /*7830*/  MOV R3, 0x0 ;  /* 0x0000000000037802 */ /* 0x000fe20000000f00 */
[----:B------:R-:W-:Y:S02]  /*7840*/  HFMA2 R12, -RZ, RZ, 0, 5.9604644775390625e-08 ;  /* 0x00000001ff0c7431 */ /* 0x000fe400000001ff */
[----:B------:R-:W-:Y:S02]  /*7850*/  IMAD.MOV.U32 R8, RZ, RZ, 0x192 ;  /* 0x00000192ff087424 */ /* 0x000fe400078e00ff */
[----:B------:R-:W-:Y:S01]  /*7860*/  IMAD.MOV.U32 R13, RZ, RZ, RZ ;  /* 0x000000ffff0d7224 */ /* 0x000fe200078e00ff */
[----:B------:R-:W5:Y:S01]  /*7870*/  LDCU.64 UR6, c[0x4][0x80] ;  /* 0x01001000ff0677ac */ /* 0x000f620008000a00 */
[----:B------:R-:W1:Y:S01]  /*7880*/  LDC.64 R2, c[0x4][R3] ;  /* 0x0100000003027b82 */ /* 0x000e620000000a00 */
[----:B------:R-:W3:Y:S01]  /*7890*/  LDCU.64 UR4, c[0x4][0x18] ;  /* 0x01000300ff0477ac */ /* 0x000ee20008000a00 */
[----:B--2---:R-:W-:Y:S01]  /*78a0*/  MOV R5, UR9 ;  /* 0x0000000900057c02 */ /* 0x004fe20008000f00 */
[----:B------:R-:W-:Y:S01]  /*78b0*/  IMAD.U32 R4, RZ, RZ, UR8 ;  /* 0x00000008ff047e24 */ /* 0x000fe2000f8e00ff */
[----:B-----5:R-:W-:Y:S01]  /*78c0*/  MOV R7, UR7 ;  /* 0x0000000700077c02 */ /* 0x020fe20008000f00 */
[----:B------:R-:W-:Y:S01]  /*78d0*/  IMAD.U32 R6, RZ, RZ, UR6 ;  /* 0x00000006ff067e24 */ /* 0x000fe2000f8e00ff */
[----:B---3--:R-:W-:Y:S01]  /*78e0*/  MOV R11, UR5 ;  /* 0x00000005000b7c02 */ /* 0x008fe20008000f00 */
[----:B------:R-:W-:Y:S02]  /*78f0*/  IMAD.U32 R10, RZ, RZ, UR4 ;  /* 0x00000004ff0a7e24 */ /* 0x000fe4000f8e00ff */
[----:B------:R-:W-:Y:S07]  /*7900*/  LEPC R20, `(.L_x_124) ;  /* 0x000000001014794e */ /* 0x000fee0000000000 */
[----:B-1--4-:R-:W-:Y:S05]  /*7910*/  CALL.ABS.NOINC R2 ;  /* 0x0000000002007343 */ /* 0x012fea0003c00000 */
.L_x_124:
[-C--:B---3--:R-:W-:Y:S01]  /*7920*/  F2FP.F16.E5M2.UNPACK_B R42, R72.reuse ;  /* 0x00000048ff2a723e */ /* 0x088fe200020004ff */
        /* <DEDUP_REMOVED lines=13> */
[----:B------:R-:W-:Y:S01]  /*7a00*/  F2FP.F16.E5M2.UNPACK_B R54, R75 ;  /* 0x0000004bff36723e */ /* 0x000fe200020004ff */
[----:B------:R-:W2:Y:S01]  /*7a10*/  LDTM.x32 R4, tmem[UR4+0x20] ;  /* 0x00002004000479ee */ /* 0x000ea200082c0000 */
[----:B------:R-:W-:Y:S01]  /*7a20*/  HADD2.F32 R46, -RZ, R46.H1_H1 ;  /* 0x3000002eff2e7230 */ /* 0x000fe20000004100 */
[----:B----4-:R-:W-:Y:S01]  /*7a30*/  F2FP.F16.E5M2.UNPACK_B R58, R76 ;  /* 0x0000004cff3a723e */ /* 0x010fe200020004ff */
[--C-:B------:R-:W-:Y:S01]  /*7a40*/  HADD2.F32 R49, -RZ, R50.reuse.H0_H0 ;  /* 0x20000032ff317230 */ /* 0x100fe20000004100 */
[----:B------:R-:W-:Y:S01]  /*7a50*/  F2FP.F16.E5M2.UNPACK_B R62, R77 ;  /* 0x0000004dff3e723e */ /* 0x000fe200020004ff */
[----:B------:R-:W-:Y:S01]  /*7a60*/  HADD2.F32 R50, -RZ, R50.H1_H1 ;  /* 0x30000032ff327230 */ /* 0x000fe20000004100 */
[----:B------:R-:W-:Y:S01]  /*7a70*/  F2FP.F16.E5M2.UNPACK_B R66, R78 ;  /* 0x0000004eff42723e */ /* 0x000fe200020004ff */
[--C-:B------:R-:W-:Y:S01]  /*7a80*/  HADD2.F32 R53, -RZ, R54.reuse.H0_H0 ;  /* 0x20000036ff357230 */ /* 0x100fe20000004100 */
[----:B------:R-:W-:Y:S01]  /*7a90*/  F2FP.F16.E5M2.UNPACK_B R70, R79 ;  /* 0x0000004fff46723e */ /* 0x000fe200020004ff */
[----:B------:R-:W-:Y:S01]  /*7aa0*/  HADD2.F32 R54, -RZ, R54.H1_H1 ;  /* 0x30000036ff367230 */ /* 0x000fe20000004100 */
[----:B------:R-:W-:Y:S01]  /*7ab0*/  F2FP.F16.E5M2.UNPACK_B R56, R75.H1 ;  /* 0x0000004bff38723e */ /* 0x000fe200030004ff */
[--C-:B------:R-:W-:Y:S01]  /*7ac0*/  HADD2.F32 R57, -RZ, R58.reuse.H0_H0 ;  /* 0x2000003aff397230 */ /* 0x100fe20000004100 */
[----:B------:R-:W-:Y:S01]  /*7ad0*/  F2FP.F16.E5M2.UNPACK_B R60, R76.H1 ;  /* 0x0000004cff3c723e */ /* 0x000fe200030004ff */
[----:B------:R-:W-:Y:S01]  /*7ae0*/  HADD2.F32 R58, -RZ, R58.H1_H1 ;  /* 0x3000003aff3a7230 */ /* 0x000fe20000004100 */
[----:B------:R-:W-:Y:S01]  /*7af0*/  F2FP.F16.E5M2.UNPACK_B R64, R77.H1 ;  /* 0x0000004dff40723e */ /* 0x000fe200030004ff */
[--C-:B------:R-:W-:Y:S01]  /*7b00*/  HADD2.F32 R61, -RZ, R62.reuse.H0_H0 ;  /* 0x2000003eff3d7230 */ /* 0x100fe20000004100 */
[----:B------:R-:W-:Y:S01]  /*7b10*/  F2FP.F16.E5M2.UNPACK_B R68, R78.H1 ;  /* 0x0000004eff44723e */ /* 0x000fe200030004ff */
[----:B------:R-:W-:Y:S01]  /*7b20*/  HADD2.F32 R62, -RZ, R62.H1_H1 ;  /* 0x3000003eff3e7230 */ /* 0x000fe20000004100 */
[----:B------:R-:W-:Y:S01]  /*7b30*/  ISETP.NE.AND P0, PT, R97, RZ, PT ;  /* 0x000000ff6100720c */ /* 0x000fe20003f05270 */
[--C-:B------:R-:W-:Y:S01]  /*7b40*/  HADD2.F32 R65, -RZ, R66.reuse.H0_H0 ;  /* 0x20000042ff417230 */ /* 0x100fe20000004100 */
[----:B------:R-:W-:Y:S01]  /*7b50*/  ISETP.NE.AND P6, PT, R102, RZ, PT ;  /* 0x000000ff6600720c */ /* 0x000fe20003fc5270 */
[----:B------:R-:W-:Y:S02]  /*7b60*/  HADD2.F32 R66, -RZ, R66.H1_H1 ;  /* 0x30000042ff427230 */ /* 0x000fe40000004100 */
[--C-:B------:R-:W-:Y:S02]  /*7b70*/  HADD2.F32 R69, -RZ, R70.reuse.H0_H0 ;  /* 0x20000046ff457230 */ /* 0x100fe40000004100 */
[C---:B--2---:R-:W-:Y:S01]  /*7b80*/  FMUL R0, R38.reuse, R4 ;  /* 0x0000000426007220 */ /* 0x044fe20000400000 */
        /* <DEDUP_REMOVED lines=20> */
[--C-:B------:R-:W-:Y:S02]  /*7cd0*/  HADD2.F32 R47, -RZ, R48.reuse.H0_H0 ;  /* 0x20000030ff2f7230 */ /* 0x100fe40000004100 */
[C---:B------:R-:W-:Y:S01]  /*7ce0*/  FMUL R6, R38.reuse, R10 ;  /* 0x0000000a26067220 */ /* 0x040fe20000400000 */
[C---:B------:R-:W-:Y:S01]  /*7cf0*/  FFMA R3, R41.reuse, R42, R3 ;  /* 0x0000002a29037223 */ /* 0x040fe20000000003 */
[----:B------:R-:W-:Y:S02]  /*7d00*/  HADD2.F32 R48, -RZ, R48.H1_H1 ;  /* 0x30000030ff307230 */ /* 0x000fe40000004100 */
[C---:B------:R-:W-:Y:S01]  /*7d10*/  FFMA R7, R41.reuse, R44, R7 ;  /* 0x0000002c29077223 */ /* 0x040fe20000000007 */
[C---:B------:R-:W-:Y:S01]  /*7d20*/  FFMA R4, R41.reuse, R45, R4 ;  /* 0x0000002d29047223 */ /* 0x040fe20000000004 */
[C---:B------:R-:W-:Y:S01]  /*7d30*/  FFMA R5, R41.reuse, R46, R5 ;  /* 0x0000002e29057223 */ /* 0x040fe20000000005 */
[----:B------:R-:W-:Y:S01]  /*7d40*/  FFMA R6, R41, R47, R6 ;  /* 0x0000002f29067223 */ /* 0x000fe20000000006 */
[----:B------:R-:W-:Y:S01]  /*7d50*/  FMUL R11, R38, R11 ;  /* 0x0000000b260b7220 */ /* 0x000fe20000400000 */
[----:B------:R-:W-:Y:S01]  /*7d60*/  F2FP.F16.E5M2.UNPACK_B R40, R79.H1 ;  /* 0x0000004fff28723e */ /* 0x000fe200030004ff */
[--C-:B------:R-:W-:Y:S01]  /*7d70*/  HADD2.F32 R51, -RZ, R52.reuse.H0_H0 ;  /* 0x20000034ff337230 */ /* 0x100fe20000004100 */
[----:B------:R-:W-:Y:S01]  /*7d80*/  F2FP.SATFINITE.E5M2.F32.PACK_AB_MERGE_C R103, R7, R3, RZ ;  /* 0x000000030767723e */ /* 0x000fe200048060ff */
[C---:B------:R-:W-:Y:S01]  /*7d90*/  FFMA R11, R41.reuse, R48, R11 ;  /* 0x00000030290b7223 */ /* 0x040fe2000000000b */
[C---:B------:R-:W-:Y:S01]  /*7da0*/  FFMA R8, R41.reuse, R49, R8 ;  /* 0x0000003129087223 */ /* 0x040fe20000000008 */
[----:B------:R-:W-:Y:S01]  /*7db0*/  FFMA R9, R41, R50, R9 ;  /* 0x0000003229097223 */ /* 0x000fe20000000009 */
[----:B-1----:R-:W-:Y:S01]  /*7dc0*/  F2FP.SATFINITE.E5M2.F32.PACK_AB_MERGE_C R104, R2, R0, R103 ;  /* 0x000000000268723e */ /* 0x002fe20004806067 */
[----:B------:R-:W-:Y:S01]  /*7dd0*/  HADD2.F32 R52, -RZ, R52.H1_H1 ;  /* 0x30000034ff347230 */ /* 0x000fe20000004100 */
[----:B------:R-:W-:Y:S01]  /*7de0*/  F2FP.SATFINITE.E5M2.F32.PACK_AB_MERGE_C R105, R11, R6, RZ ;  /* 0x000000060b69723e */ /* 0x000fe200048060ff */
[C---:B------:R-:W-:Y:S01]  /*7df0*/  FMUL R10, R38.reuse, R14 ;  /* 0x0000000e260a7220 */ /* 0x040fe20000400000 */
[C---:B------:R-:W-:Y:S01]  /*7e00*/  FMUL R15, R38.reuse, R15 ;  /* 0x0000000f260f7220 */ /* 0x040fe20000400000 */
[--C-:B------:R-:W-:Y:S01]  /*7e10*/  HADD2.F32 R55, -RZ, R56.reuse.H0_H0 ;  /* 0x20000038ff377230 */ /* 0x100fe20000004100 */
[----:B------:R-:W-:Y:S01]  /*7e20*/  F2FP.SATFINITE.E5M2.F32.PACK_AB_MERGE_C R105, R5, R4, R105 ;  /* 0x000000040569723e */ /* 0x000fe20004806069 */
[C---:B------:R-:W-:Y:S01]  /*7e30*/  FFMA R10, R41.reuse, R51, R10 ;  /* 0x00000033290a7223 */ /* 0x040fe2000000000a */
[C---:B------:R-:W-:Y:S01]  /*7e40*/  FFMA R15, R41.reuse, R52, R15 ;  /* 0x00000034290f7223 */ /* 0x040fe2000000000f */
[C---:B------:R-:W-:Y:S01]  /*7e50*/  FFMA R12, R41.reuse, R53, R12 ;  /* 0x00000035290c7223 */ /* 0x040fe2000000000c */
[C---:B------:R-:W-:Y:S01]  /*7e60*/  FFMA R13, R41.reuse, R54, R13 ;  /* 0x00000036290d7223 */ /* 0x040fe2000000000d */
[----:B------:R-:W-:Y:S02]  /*7e70*/  HADD2.F32 R56, -RZ, R56.H1_H1 ;  /* 0x30000038ff387230 */ /* 0x000fe40000004100 */
[C---:B------:R-:W-:Y:S01]  /*7e80*/  FMUL R14, R38.reuse, R18 ;  /* 0x00000012260e7220 */ /* 0x040fe20000400000 */
[C---:B------:R-:W-:Y:S01]  /*7e90*/  FMUL R19, R38.reuse, R19 ;  /* 0x0000001326137220 */ /* 0x040fe20000400000 */
[--C-:B------:R-:W-:Y:S02]  /*7ea0*/  HADD2.F32 R59, -RZ, R60.reuse.H0_H0 ;  /* 0x2000003cff3b7230 */ /* 0x100fe40000004100 */
[C---:B------:R-:W-:Y:S01]  /*7eb0*/  FMUL R18, R38.reuse, R22 ;  /* 0x0000001626127220 */ /* 0x040fe20000400000 */
[C---:B------:R-:W-:Y:S01]  /*7ec0*/  FFMA R14, R41.reuse, R55, R14 ;  /* 0x00000037290e7223 */ /* 0x040fe2000000000e */
[----:B------:R-:W-:Y:S02]  /*7ed0*/  HADD2.F32 R60, -RZ, R60.H1_H1 ;  /* 0x3000003cff3c7230 */ /* 0x000fe40000004100 */
        /* <DEDUP_REMOVED lines=27> */
[----:B------:R-:W-:Y:S01]  /*8090*/  FFMA R28, R41, R69, R28 ;  /* 0x00000045291c7223 */ /* 0x000fe2000000001c */
[----:B------:R-:W-:Y:S01]  /*80a0*/  F2FP.SATFINITE.E5M2.F32.PACK_AB_MERGE_C R107, R19, R14, RZ ;  /* 0x0000000e136b723e */ /* 0x000fe200048060ff */
        /* <DEDUP_REMOVED lines=25> */
[----:B------:R-:W-:Y:S02]  /*8240*/  UIADD3 UR4, UP0, UPT, UR62, 0x680, URZ ;  /* 0x000006803e047890 */ /* 0x000fe4000ff1e0ff */
[----:B------:R-:W-:Y:S02]  /*8250*/  UIADD3 UR13, UPT, UPT, UR49, 0x20, URZ ;  /* 0x00000020310d7890 */ /* 0x000fe4000fffe0ff */
[----:B------:R-:W-:Y:S02]  /*8260*/  UIADD3 UR12, UPT, UPT, UR43, 0x5200, URZ ;  /* 0x000052002b0c7890 */ /* 0x000fe4000fffe0ff */
[----:B------:R-:W-:Y:S01]  /*8270*/  UIADD3.X UR5, UPT, UPT, URZ, UR63, URZ, UP0, !UPT ;  /* 0x0000003fff057290 */ /* 0x000fe200087fe4ff */
[----:B------:R-:W-:Y:S01]  /*8280*/  UMOV UR14, UR50 ;  /* 0x00000032000e7c82 */ /* 0x000fe20008000000 */
[----:B------:R-:W-:Y:S01]  /*8290*/  UMOV UR15, UR36 ;  /* 0x00000024000f7c82 */ /* 0x000fe20008000000 */
[----:B------:R-:W-:Y:S02]  /*82a0*/  UIADD3 UR9, UPT, UPT, UR49, 0xa0, URZ ;  /* 0x000000a031097890 */ /* 0x000fe4000fffe0ff */
[----:B------:R-:W-:Y:S01]  /*82b0*/  UIADD3 UR8, UPT, UPT, UR43, 0x5a00, URZ ;  /* 0x00005a002b087890 */ /* 0x000fe2000fffe0ff */
[----:B------:R-:W-:Y:S03]  /*82c0*/  UMOV UR10, UR50 ;  /* 0x00000032000a7c82 */ /* 0x000fe60008000000 */
[----:B------:R2:W-:Y:S01]  /*82d0*/  UTMASTG.3D [UR12], [UR4] ;  /* 0x0000000c040073b5 */ /* 0x0005e20008010000 */
[----:B------:R-:W-:Y:S04]  /*82e0*/  UMOV UR11, UR36 ;  /* 0x00000024000b7c82 */ /* 0x000fe80008000000 */
[----:B------:R2:W-:Y:S01]  /*82f0*/  UTMASTG.3D [UR8], [UR4] ;  /* 0x00000008040073b5 */ /* 0x0005e20008010000 */
[----:B------:R0:W-:Y:S01]  /*8300*/  UTMACMDFLUSH ;  /* 0x00000000000079b7 */ /* 0x0001e20000000000 */
[----:B--2---:R-:W-:Y:S04]  /*8310*/  DEPBAR.LE SB0, 0x1 ;  /* 0x000080400000791a */ /* 0x004fe80000000000 */
.L_x_126:
[----:B------:R-:W-:Y:S05]  /*8320*/  BSYNC.RECONVERGENT B0 ;  /* 0x0000000000007941 */ /* 0x000fea0003800200 */
.L_x_125:
        /* <DEDUP_REMOVED lines=16> */
.L_x_130:
[----:B------:R-:W-:Y:S05]  /*8430*/  BSYNC B0 ;  /* 0x0000000000007941 */ /* 0x000fea0003800000 */
.L_x_129:
        /* <DEDUP_REMOVED lines=17> */
.L_x_128:
[----:B------:R-:W-:Y:S05]  /*8550*/  BSYNC B1 ;  /* 0x0000000000017941 */ /* 0x000fea0003800000 */
.L_x_127:
        /* <DEDUP_REMOVED lines=21> */
.L_x_132:
        /* <DEDUP_REMOVED lines=17> */
[----:B------:R-:W-:Y:S01]  /*87c0*/  ISETP.NE.AND P6, PT, R102, RZ, PT ;  /* 0x000000ff6600720c */ /* 0x000fe20003fc5270 */
[--C-:B------:R-:W-:Y:S01]  /*87d0*/  HADD2.F32 R49, -RZ, R50.reuse.H0_H0 ;  /* 0x20000032ff317230 */ /* 0x100fe20000004100 */
[----:B----4-:R-:W-:Y:S01]  /*87e0*/  F2FP.F16.E5M2.UNPACK_B R58, R76 ;  /* 0x0000004cff3a723e */ /* 0x010fe200020004ff */
[----:B------:R-:W-:Y:S01]  /*87f0*/  HADD2.F32 R50, -RZ, R50.H1_H1 ;  /* 0x30000032ff327230 */ /* 0x000fe20000004100 */
[----:B------:R-:W-:Y:S01]  /*8800*/  F2FP.F16.E5M2.UNPACK_B R62, R77 ;  /* 0x0000004dff3e723e */ /* 0x000fe200020004ff */
[--C-:B------:R-:W-:Y:S01]  /*8810*/  HADD2.F32 R53, -RZ, R54.reuse.H0_H0 ;  /* 0x20000036ff357230 */ /* 0x100fe20000004100 */
[----:B------:R-:W-:Y:S01]  /*8820*/  F2FP.F16.E5M2.UNPACK_B R66, R78 ;  /* 0x0000004eff42723e */ /* 0x000fe200020004ff */
[----:B------:R-:W-:Y:S01]  /*8830*/  HADD2.F32 R54, -RZ, R54.H1_H1 ;  /* 0x30000036ff367230 */ /* 0x000fe20000004100 */
[----:B------:R-:W-:Y:S01]  /*8840*/  F2FP.F16.E5M2.UNPACK_B R70, R79 ;  /* 0x0000004fff46723e */ /* 0x000fe200020004ff */
[--C-:B------:R-:W-:Y:S01]  /*8850*/  HADD2.F32 R57, -RZ, R58.reuse.H0_H0 ;  /* 0x2000003aff397230 */ /* 0x100fe20000004100 */
[----:B------:R-:W-:Y:S01]  /*8860*/  F2FP.F16.E5M2.UNPACK_B R56, R75.H1 ;  /* 0x0000004bff38723e */ /* 0x000fe200030004ff */
[----:B------:R-:W-:Y:S01]  /*8870*/  HADD2.F32 R58, -RZ, R58.H1_H1 ;  /* 0x3000003aff3a7230 */ /* 0x000fe20000004100 */
[----:B------:R-:W-:Y:S01]  /*8880*/  F2FP.F16.E5M2.UNPACK_B R60, R76.H1 ;  /* 0x0000004cff3c723e */ /* 0x000fe200030004ff */
[--C-:B------:R-:W-:Y:S01]  /*8890*/  HADD2.F32 R61, -RZ, R62.reuse.H0_H0 ;  /* 0x2000003eff3d7230 */ /* 0x100fe20000004100 */
[----:B------:R-:W-:Y:S01]  /*88a0*/  F2FP.F16.E5M2.UNPACK_B R64, R77.H1 ;  /* 0x0000004dff40723e */ /* 0x000fe200030004ff */
[----:B------:R-:W-:Y:S01]  /*88b0*/  HADD2.F32 R62, -RZ, R62.H1_H1 ;  /* 0x3000003eff3e7230 */ /* 0x000fe20000004100 */
[----:B------:R-:W-:Y:S01]  /*88c0*/  F2FP.F16.E5M2.UNPACK_B R68, R78.H1 ;  /* 0x0000004eff44723e */ /* 0x000fe200030004ff */
        /* <DEDUP_REMOVED lines=112> */
[----:B------:R-:W-:Y:S02]  /*8fd0*/  UIADD3 UR4, UPT, UPT, UR43, 0x4200, URZ ;  /* 0x000042002b047890 */ /* 0x000fe4000fffe0ff */
[----:B------:R-:W-:Y:S01]  /*8fe0*/  UIADD3 UR9, UPT, UPT, UR49, 0x40, URZ ;  /* 0x0000004031097890 */ /* 0x000fe2000fffe0ff */
[----:B------:R-:W-:Y:S01]  /*8ff0*/  UMOV UR10, UR50 ;  /* 0x00000032000a7c82 */ /* 0x000fe20008000000 */
[----:B------:R-:W-:Y:S02]  /*9000*/  UMOV UR11, UR36 ;  /* 0x00000024000b7c82 */ /* 0x000fe40008000000 */
[----:B------:R-:W-:Y:S01]  /*9010*/  MOV R96, UR4 ;  /* 0x0000000400607c02 */ /* 0x000fe20008000f00 */
[----:B------:R-:W-:Y:S02]  /*9020*/  UIADD3 UR4, UP0, UPT, UR62, 0x680, URZ ;  /* 0x000006803e047890 */ /* 0x000fe4000ff1e0ff */
[----:B------:R-:W-:Y:S01]  /*9030*/  UIADD3 UR13, UPT, UPT, UR49, 0xc0, URZ ;  /* 0x000000c0310d7890 */ /* 0x000fe2000fffe0ff */
[----:B------:R-:W-:Y:S01]  /*9040*/  R2UR UR8, R96 ;  /* 0x00000000600872ca */ /* 0x000fe200000e0000 */
[----:B------:R-:W-:Y:S02]  /*9050*/  UIADD3.X UR5, UPT, UPT, URZ, UR63, URZ, UP0, !UPT ;  /* 0x0000003fff057290 */ /* 0x000fe400087fe4ff */
[----:B------:R-:W-:Y:S01]  /*9060*/  UIADD3 UR12, UPT, UPT, UR43, 0x4a00, URZ ;  /* 0x00004a002b0c7890 */ /* 0x000fe2000fffe0ff */
[----:B------:R-:W-:Y:S01]  /*9070*/  UMOV UR14, UR50 ;  /* 0x00000032000e7c82 */ /* 0x000fe20008000000 */
[----:B------:R-:W-:Y:S08]  /*9080*/  UMOV UR15, UR36 ;  /* 0x00000024000f7c82 */ /* 0x000ff00008000000 */
[----:B------:R2:W-:Y:S01]  /*9090*/  UTMASTG.3D [UR8], [UR4] ;  /* 0x00000008040073b5 */ /* 0x0005e20008010000 */
[----:B------:R2:W-:Y:S01]  /*90a0*/  UTMASTG.3D [UR12], [UR4] ;  /* 0x0000000c040073b5 */ /* 0x0005e20008010000 */
[----:B------:R0:W-:Y:S01]  /*90b0*/  UTMACMDFLUSH ;  /* 0x00000000000079b7 */ /* 0x0001e20000000000 */
[----:B--2---:R-:W-:Y:S04]  /*90c0*/  DEPBAR.LE SB0, 0x1 ;  /* 0x000080400000791a */ /* 0x004fe80000000000 */
.L_x_134:
[----:B------:R-:W-:Y:S05]  /*90d0*/  BSYNC.RECONVERGENT B0 ;  /* 0x0000000000007941 */ /* 0x000fea0003800200 */
.L_x_133:
        /* <DEDUP_REMOVED lines=16> */
.L_x_138:
[----:B------:R-:W-:Y:S05]  /*91e0*/  BSYNC B0 ;  /* 0x0000000000007941 */ /* 0x000fea0003800000 */
.L_x_137:
        /* <DEDUP_REMOVED lines=17> */
.L_x_136:
[----:B------:R-:W-:Y:S05]  /*9300*/  BSYNC B1 ;  /* 0x0000000000017941 */ /* 0x000fea0003800000 */
.L_x_135:
        /* <DEDUP_REMOVED lines=21> */
.L_x_140:
[----:B------:R-:W-:Y:S01]  /*9460*/  ISETP.NE.AND P0, PT, R97, RZ, PT ;  /* 0x000000ff6100720c */ /* 0x000fe20003f05270 */
[----:B------:R-:W-:Y:S05]  /*9470*/  WARPSYNC.ALL ;  /* 0x0000000000007948 */ /* 0x000fea0003800000 */
[----:B------:R-:W-:Y:S01]  /*9480*/  R2UR UR4, R39 ;  /* 0x00000000270472ca */ /* 0x000fe200000e0000 */
[----:B------:R-:W-:Y:S01]  /*9490*/  BSSY.RECONVERGENT B0, `(.L_x_141) ;  /* 0x000009f000007945 */ /* 0x000fe20003800200 */
[-C--:B---3--:R-:W-:Y:S02]  /*94a0*/  F2FP.F16.E5M2.UNPACK_B R42, R72.reuse ;  /* 0x00000048ff2a723e */ /* 0x088fe400020004ff */
[----:B------:R-:W-:Y:S02]  /*94b0*/  F2FP.F16.E5M2.UNPACK_B R72, R72.H1 ;  /* 0x00000048ff48723e */ /* 0x000fe400030004ff */
[-C--:B------:R-:W-:Y:S01]  /*94c0*/  F2FP.F16.E5M2.UNPACK_B R46, R73.reuse ;  /* 0x00000049ff2e723e */ /* 0x080fe200020004ff */
[--C-:B------:R-:W-:Y:S01]  /*94d0*/  HADD2.F32 R40, -RZ, R42.reuse.H0_H0 ;  /* 0x2000002aff287230 */ /* 0x100fe20000004100 */
[----:B------:R-:W-:Y:S01]  /*94e0*/  F2FP.F16.E5M2.UNPACK_B R73, R73.H1 ;  /* 0x00000049ff49723e */ /* 0x000fe200030004ff */
[----:B------:R-:W-:Y:S01]  /*94f0*/  HADD2.F32 R42, -RZ, R42.H1_H1 ;  /* 0x3000002aff2a7230 */ /* 0x000fe20000004100 */
[-C--:B------:R-:W-:Y:S01]  /*9500*/  F2FP.F16.E5M2.UNPACK_B R50, R74.reuse ;  /* 0x0000004aff32723e */ /* 0x080fe200020004ff */
[----:B------:R-:W-:Y:S01]  /*9510*/  HADD2.F32 R43, -RZ, R72.H0_H0 ;  /* 0x20000048ff2b7230 */ /* 0x000fe20000004100 */
[----:B------:R-:W-:Y:S01]  /*9520*/  F2FP.F16.E5M2.UNPACK_B R74, R74.H1 ;  /* 0x0000004aff4a723e */ /* 0x000fe200030004ff */
[----:B------:R-:W2:Y:S01]  /*9530*/  LDTM.x32 R4, tmem[UR4+0x60] ;  /* 0x00006004000479ee */ /* 0x000ea200082c0000 */
[----:B------:R-:W-:Y:S01]  /*9540*/  NOP ;  /* 0x0000000000007918 */ /* 0x000fe20000000000 */
[----:B------:R-:W-:Y:S01]  /*9550*/  IADD3 R90, PT, PT, R90, 0xe0, RZ ;  /* 0x000000e05a5a7810 */ /* 0x000fe20007ffe0ff */
[--C-:B------:R-:W-:Y:S01]  /*9560*/  HADD2.F32 R45, -RZ, R46.reuse.H0_H0 ;  /* 0x2000002eff2d7230 */ /* 0x100fe20000004100 */
[----:B------:R-:W-:Y:S01]  /*9570*/  F2FP.F16.E5M2.UNPACK_B R54, R75 ;  /* 0x0000004bff36723e */ /* 0x000fe200020004ff */
[----:B------:R-:W-:Y:S01]  /*9580*/  HADD2.F32 R46, -RZ, R46.H1_H1 ;  /* 0x3000002eff2e7230 */ /* 0x000fe20000004100 */
[----:B------:R-:W-:Y:S01]  /*9590*/  LOP3.LUT R90, R90, 0xfefffff8, RZ, 0xc0, !PT ;  /* 0xfefffff85a5a7812 */ /* 0x000fe200078ec0ff */
[--C-:B------:R-:W-:Y:S01]  /*95a0*/  HADD2.F32 R49, -RZ, R50.reuse.H0_H0 ;  /* 0x20000032ff317230 */ /* 0x100fe20000004100 */
[----:B----4-:R-:W-:Y:S01]  /*95b0*/  F2FP.F16.E5M2.UNPACK_B R58, R76 ;  /* 0x0000004cff3a723e */ /* 0x010fe200020004ff */
[----:B------:R-:W-:Y:S01]  /*95c0*/  HADD2.F32 R50, -RZ, R50.H1_H1 ;  /* 0x30000032ff327230 */ /* 0x000fe20000004100 */
[----:B--2---:R2:W-:Y:S01]  /*95d0*/  SYNCS.ARRIVE.TRANS64.RED.A1T0 RZ, [R90+URZ], RZ ;  /* 0x000000ff5aff79a7 */ /* 0x0045e200081004ff */
[--C-:B------:R-:W-:Y:S01]  /*95e0*/  HADD2.F32 R53, -RZ, R54.reuse.H0_H0 ;  /* 0x20000036ff357230 */ /* 0x100fe20000004100 */
[-C--:B------:R-:W-:Y:S01]  /*95f0*/  F2FP.F16.E5M2.UNPACK_B R62, R77.reuse ;  /* 0x0000004dff3e723e */ /* 0x080fe200020004ff */
[----:B------:R-:W-:Y:S01]  /*9600*/  HADD2.F32 R54, -RZ, R54.H1_H1 ;  /* 0x30000036ff367230 */ /* 0x000fe20000004100 */
[----:B------:R-:W-:Y:S01]  /*9610*/  F2FP.F16.E5M2.UNPACK_B R77, R77.H1 ;  /* 0x0000004dff4d723e */ /* 0x000fe200030004ff */
        /* <DEDUP_REMOVED lines=8> */
[----:B------:R-:W-:Y:S02]  /*96a0*/  HADD2.F32 R64, -RZ, R77.H1_H1 ;  /* 0x3000004dff407230 */ /* 0x000fe40000004100 */
[C---:B------:R-:W-:Y:S01]  /*96b0*/  FMUL R4, R38.reuse, R4 ;  /* 0x0000000426047220 */ /* 0x040fe20000400000 */
        /* <DEDUP_REMOVED lines=13> */
[--C-:B------:R-:W-:Y:S02]  /*9790*/  HADD2.F32 R65, -RZ, R66.reuse.H0_H0 ;  /* 0x20000042ff417230 */ /* 0x100fe40000004100 */
[C---:B------:R-:W-:Y:S01]  /*97a0*/  FMUL R24, R38.reuse, R28 ;  /* 0x0000001c26187220 */ /* 0x040fe20000400000 */
[----:B------:R-:W-:Y:S02]  /*97b0*/  HADD2.F32 R66, -RZ, R66.H1_H1 ;  /* 0x30000042ff427230 */ /* 0x000fe40000004100 */
[C---:B------:R-:W-:Y:S01]  /*97c0*/  FMUL R25, R38.reuse, R29 ;  /* 0x0000001d26197220 */ /* 0x040fe20000400000 */
[--C-:B------:R-:W-:Y:S02]  /*97d0*/  HADD2.F32 R69, -RZ, R70.reuse.H0_H0 ;  /* 0x20000046ff457230 */ /* 0x100fe40000004100 */
[C---:B------:R-:W-:Y:S01]  /*97e0*/  FMUL R28, R38.reuse, R32 ;  /* 0x00000020261c7220 */ /* 0x040fe20000400000 */
[----:B------:R-:W-:Y:S02]  /*97f0*/  HADD2.F32 R70, -RZ, R70.H1_H1 ;  /* 0x30000046ff467230 */ /* 0x000fe40000004100 */
[C---:B------:R-:W-:Y:S01]  /*9800*/  FMUL R29, R38.reuse, R33 ;  /* 0x00000021261d7220 */ /* 0x040fe20000400000 */
        /* <DEDUP_REMOVED lines=11> */
[C---:B------:R-:W-:Y:S01]  /*98c0*/  FMUL R11, R38.reuse, R11 ;  /* 0x0000000b260b7220 */ /* 0x040fe20000400000 */
[----:B------:R-:W-:Y:S01]  /*98d0*/  F2FP.F16.E5M2.UNPACK_B R78, R78.H1 ;  /* 0x0000004eff4e723e */ /* 0x000fe200030004ff */
[--C-:B------:R-:W-:Y:S01]  /*98e0*/  HADD2.F32 R51, -RZ, R74.reuse.H0_H0 ;  /* 0x2000004aff337230 */ /* 0x100fe20000004100 */
[----:B------:R-:W-:Y:S01]  /*98f0*/  F2FP.SATFINITE.E5M2.F32.PACK_AB_MERGE_C R100, R7, R6, RZ ;  /* 0x000000060764723e */ /* 0x000fe200048060ff */
[C---:B------:R-:W-:Y:S01]  /*9900*/  FFMA R11, R41.reuse, R48, R11 ;  /* 0x00000030290b7223 */ /* 0x040fe2000000000b */
[C---:B------:R-:W-:Y:S01]  /*9910*/  FFMA R12, R41.reuse, R49, R12 ;  /* 0x00000031290c7223 */ /* 0x040fe2000000000c */
[----:B------:R-:W-:Y:S01]  /*9920*/  FFMA R13, R41, R50, R13 ;  /* 0x00000032290d7223 */ /* 0x000fe2000000000d */
[----:B------:R-:W-:Y:S01]  /*9930*/  F2FP.SATFINITE.E5M2.F32.PACK_AB_MERGE_C R100, R5, R4, R100 ;  /* 0x000000040564723e */ /* 0x000fe20004806064 */
        /* <DEDUP_REMOVED lines=21> */
[----:B------:R-:W-:Y:S02]  /*9a90*/  HADD2.F32 R62, -RZ, R77.H0_H0 ;  /* 0x2000004dff3e7230 */ /* 0x000fe40000004100 */
[C---:B------:R-:W-:Y:S01]  /*9aa0*/  FFMA R22, R41.reuse, R59, R22 ;  /* 0x0000003b29167223 */ /* 0x040fe20000000016 */
[C---:B------:R-:W-:Y:S01]  /*9ab0*/  FMUL R3, R38.reuse, R26 ;  /* 0x0000001a26037220 */ /* 0x040fe20000400000 */
[C---:B------:R-:W-:Y:S01]  /*9ac0*/  FFMA R23, R41.reuse, R60, R23 ;  /* 0x0000003c29177223 */ /* 0x040fe20000000017 */
[C---:B------:R-:W-:Y:S01]  /*9ad0*/  FMUL R27, R38.reuse, R27 ;  /* 0x0000001b261b7220 */ /* 0x040fe20000400000 */
[C---:B------:R-:W-:Y:S01]  /*9ae0*/  FFMA R0, R41.reuse, R61, R0 ;  /* 0x0000003d29007223 */ /* 0x040fe20000000000 */
[----:B------:R-:W-:Y:S01]  /*9af0*/  F2FP.F16.E5M2.UNPACK_B R79, R79.H1 ;  /* 0x0000004fff4f723e */ /* 0x000fe200030004ff */
        /* <DEDUP_REMOVED lines=23> */
[----:B-1----:R-:W-:Y:S02]  /*9c70*/  F2FP.SATFINITE.E5M2.F32.PACK_AB_MERGE_C R104, R23, R22, RZ ;  /* 0x000000161768723e */ /* 0x002fe400048060ff */
        /* <DEDUP_REMOVED lines=8> */
[----:B------:R-:W-:Y:S03]  /*9d00*/  IADD3 R36, PT, PT, R36, 0x1, RZ ;  /* 0x0000000124247810 */ /* 0x000fe60007ffe0ff */
[----:B------:R2:W-:Y:S01]  /*9d10*/  STS.128 [R99+0x5200], R104 ;  /* 0x0052006863007388 */ /* 0x0005e20000000c00 */
[----:B------:R-:W-:Y:S01]  /*9d20*/  @!PT LDS RZ, [RZ] ;  /* 0x00000000fffff984 */ /* 0x000fe20000000800 */
[----:B------:R-:W-:Y:S01]  /*9d30*/  @!PT LDS RZ, [RZ] ;  /* 0x00000000fffff984 */ /* 0x000fe20000000800 */
[----:B------:R-:W-:Y:S01]  /*9d40*/  @!PT LDS RZ, [RZ] ;  /* 0x00000000fffff984 */ /* 0x000fe20000000800 */
[----:B------:R-:W-:Y:S01]  /*9d50*/  @!PT LDS RZ, [RZ] ;  /* 0x00000000fffff984 */ /* 0x000fe20000000800 */
[----:B------:R1:W-:Y:S07]  /*9d60*/  MEMBAR.ALL.CTA ;  /* 0x0000000000007992 */ /* 0x0003ee0000008000 */
[----:B-1----:R-:W1:Y:S02]  /*9d70*/  FENCE.VIEW.ASYNC.S ;  /* 0x00000000000073c6 */ /* 0x002e640000000000 */
[----:B-1----:R-:W-:Y:S06]  /*9d80*/  BAR.SYNC.DEFER_BLOCKING 0x1, 0x80 ;  /* 0x0042000000007b1d */ /* 0x002fec0000010000 */
        /* <DEDUP_REMOVED lines=14> */
[----:B-1----:R-:W-:Y:S04]  /*9e70*/  DEPBAR.LE SB0, 0x1 ;  /* 0x000080400000791a */ /* 0x002fe80000000000 */
.L_x_142:
[----:B------:R-:W-:Y:S05]  /*9e80*/  BSYNC.RECONVERGENT B0 ;  /* 0x0000000000007941 */ /* 0x000fea0003800200 */
.L_x_141:
[----:B------:R-:W-:Y:S01]  /*9e90*/  R2UR UR4, R88 ;  /* 0x00000000580472ca */ /* 0x000fe200000e0000 */
[----:B------:R-:W-:Y:S01]  /*9ea0*/  BAR.SYNC.DEFER_BLOCKING 0x1, 0x80 ;  /* 0x0042000000007b1d */ /* 0x000fe20000010000 */
[----:B------:R-:W-:Y:S01]  /*9eb0*/  ISETP.NE.AND P0, PT, R91, 0x2, PT ;  /* 0x000000025b00780c */ /* 0x000fe20003f05270 */
[----:B------:R-:W-:Y:S01]  /*9ec0*/  UISETP.NE.AND UP0, UPT, UR44, URZ, UPT ;  /* 0x000000ff2c00728c */ /* 0x000fe2000bf05270 */
[----:B------:R-:W-:Y:S01]  /*9ed0*/  ISETP.NE.AND P1, PT, R36, 0x4, PT ;  /* 0x000000042400780c */ /* 0x000fe20003f25270 */
[----:B------:R-:W-:Y:S01]  /*9ee0*/  UIADD3 UR32, UPT, UPT, UR37, UR59, URZ ;  /* 0x0000003b25207290 */ /* 0x000fe2000fffe0ff */
[----:B------:R-:W-:Y:S02]  /*9ef0*/  SEL R3, RZ, 0x1, P0 ;  /* 0x00000001ff037807 */ /* 0x000fe40000000000 */
[----:B------:R-:W-:Y:S02]  /*9f00*/  SEL R0, RZ, 0x1, P1 ;  /* 0x00000001ff007807 */ /* 0x000fe40000800000 */
[----:B------:R-:W-:Y:S02]  /*9f10*/  LOP3.LUT R94, R94, R3, RZ, 0x3c, !PT ;  /* 0x000000035e5e7212 */ /* 0x000fe400078e3cff */
[----:B------:R-:W-:Y:S01]  /*9f20*/  LOP3.LUT R95, R95, R0, RZ, 0x3c, !PT ;  /* 0x000000005f5f7212 */ /* 0x000fe200078e3cff */
[----:B------:R-:W-:Y:S01]  /*9f30*/  UIADD3 UR20, UPT, UPT, UR38, UR4, URZ ;  /* 0x0000000426147290 */ /* 0x000fe2000fffe0ff */
[----:B------:R-:W-:Y:S02]  /*9f40*/  SEL R91, R91, RZ, P0 ;  /* 0x000000ff5b5b7207 */ /* 0x000fe40000000000 */
[----:B------:R-:W-:Y:S01]  /*9f50*/  SEL R36, R36, RZ, P1 ;  /* 0x000000ff24247207 */ /* 0x000fe20000800000 */
[----:B------:R-:W-:Y:S01]  /*9f60*/  UMOV UR36, UR58 ;  /* 0x0000003a00247c82 */ /* 0x000fe20008000000 */
[----:B------:R-:W-:Y:S07]  /*9f70*/  BRA.U UP0, `(.L_x_143) ;  /* 0xffffffb900ac7547 */ /* 0x000fee000b83ffff */
[----:B------:R-:W-:Y:S05]  /*9f80*/  EXIT ;  /* 0x000000000000794d */ /* 0x000fea0003800000 */
.L_x_24:
[----:B-1----:R1:W2:Y:S02]  /*9f90*/  SYNCS.PHASECHK.TRANS64.TRYWAIT P0, [R0+URZ+0x110], R3 ;  /* 0x00011003000075a7 */ /* 0x0022a400080011ff */
[----:B--2---:R-:W-:Y:S05]  /*9fa0*/  @!P0 NANOSLEEP.SYNCS 0x989680 ;  /* 0x009896800000895d */ /* 0x004fea0003900000 */
[----:B------:R-:W2:Y:S02]  /*9fb0*/  @!P0 SYNCS.PHASECHK.TRANS64 P0, [R0+URZ+0x110], R3 ;  /* 0x00011003000085a7 */ /* 0x000ea400080010ff */
[----:B--2---:R-:W-:Y:S05]  /*9fc0*/  @!P0 BRA `(.L_x_24) ;  /* 0xfffffffc00f08947 */ /* 0x004fea000383ffff */
[----:B------:R-:W-:Y:S05]  /*9fd0*/  BRA `(.L_x_144) ;  /* 0xffffff78009c7947 */ /* 0x000fea000383ffff */
.L_x_27:
[----:B-1----:R-:W-:-:S07]  /*9fe0*/  MOV R0, UR33 ;  /* 0x0000002100007c02 */ /* 0x002fce0008000f00 */
.L_x_145:
[----:B-1----:R1:W2:Y:S02]  /*9ff0*/  SYNCS.PHASECHK.TRANS64.TRYWAIT P0, [R0+URZ+0x28], R3 ;  /* 0x00002803000075a7 */ /* 0x0022a400080011ff */
[----:B--2---:R-:W-:Y:S05]  /*a000*/  @!P0 NANOSLEEP.SYNCS 0x989680 ;  /* 0x009896800000895d */ /* 0x004fea0003900000 */
[----:B------:R-:W2:Y:S02]  /*a010*/  @!P0 SYNCS.PHASECHK.TRANS64 P0, [R0+URZ+0x28], R3 ;  /* 0x00002803000085a7 */ /* 0x000ea400080010ff */
[----:B--2---:R-:W-:Y:S05]  /*a020*/  @!P0 BRA `(.L_x_145) ;  /* 0xfffffffc00f08947 */ /* 0x004fea000383ffff */
[----:B------:R-:W-:Y:S05]  /*a030*/  BRA `(.L_x_26) ;  /* 0xffffff7800ec7947 */ /* 0x000fea000383ffff */
.L_x_34:
[----:B-1----:R-:W-:-:S07]  /*a040*/  MOV R0, UR17 ;  /* 0x0000001100007c02 */ /* 0x002fce0008000f00 */
.L_x_146:
[----:B-1----:R1:W2:Y:S02]  /*a050*/  SYNCS.PHASECHK.TRANS64.TRYWAIT P0, [R0+URZ+0x28], R3 ;  /* 0x00002803000075a7 */ /* 0x0022a400080011ff */
[----:B--2---:R-:W-:Y:S05]  /*a060*/  @!P0 NANOSLEEP.SYNCS 0x989680 ;  /* 0x009896800000895d */ /* 0x004fea0003900000 */
[----:B------:R-:W2:Y:S02]  /*a070*/  @!P0 SYNCS.PHASECHK.TRANS64 P0, [R0+URZ+0x28], R3 ;  /* 0x00002803000085a7 */ /* 0x000ea400080010ff */
[----:B--2---:R-:W-:Y:S05]  /*a080*/  @!P0 BRA `(.L_x_146) ;  /* 0xfffffffc00f08947 */ /* 0x004fea000383ffff */
[----:B------:R-:W-:Y:S05]  /*a090*/  BRA `(.L_x_33) ;  /* 0xffffff7c00ac7947 */ /* 0x000fea000383ffff */
.L_x_39:
[----:B-1----:R1:W2:Y:S02]  /*a0a0*/  SYNCS.PHASECHK.TRANS64.TRYWAIT P0, [R3+URZ+0xa0], R0 ;  /* 0x0000a000030075a7 */ /* 0x0022a400080011ff */
[----:B--2---:R-:W-:Y:S05]  /*a0b0*/  @!P0 NANOSLEEP.SYNCS 0x989680 ;  /* 0x009896800000895d */ /* 0x004fea0003900000 */
[----:B------:R-:W2:Y:S02]  /*a0c0*/  @!P0 SYNCS.PHASECHK.TRANS64 P0, [R3+URZ+0xa0], R0 ;  /* 0x0000a000030085a7 */ /* 0x000ea400080010ff */
[----:B--2---:R-:W-:Y:S05]  /*a0d0*/  @!P0 BRA `(.L_x_39) ;  /* 0xfffffffc00f08947 */ /* 0x004fea000383ffff */
[----:B------:R-:W-:Y:S05]  /*a0e0*/  BRA `(.L_x_147) ;  /* 0xffffff8000507947 */ /* 0x000fea000383ffff */
.L_x_43:
[----:B-1----:R-:W-:-:S07]  /*a0f0*/  MOV R0, UR4 ;  /* 0x0000000400007c02 */ /* 0x002fce0008000f00 */
.L_x_148:
[----:B-1----:R1:W2:Y:S02]  /*a100*/  SYNCS.PHASECHK.TRANS64.TRYWAIT P0, [R0+URZ], R3 ;  /* 0x00000003000075a7 */ /* 0x0022a400080011ff */
[----:B--2---:R-:W-:Y:S05]  /*a110*/  @!P0 NANOSLEEP.SYNCS 0x989680 ;  /* 0x009896800000895d */ /* 0x004fea0003900000 */
[----:B------:R-:W2:Y:S02]  /*a120*/  @!P0 SYNCS.PHASECHK.TRANS64 P0, [R0+URZ], R3 ;  /* 0x00000003000085a7 */ /* 0x000ea400080010ff */
[----:B--2---:R-:W-:Y:S05]  /*a130*/  @!P0 BRA `(.L_x_148) ;  /* 0xfffffffc00f08947 */ /* 0x004fea000383ffff */
[----:B------:R-:W-:Y:S05]  /*a140*/  BRA `(.L_x_149) ;  /* 0xffffff8400f87947 */ /* 0x000fea000383ffff */
.L_x_44:
[----:B------:R-:W-:-:S07]  /*a150*/  MOV R0, UR5 ;  /* 0x0000000500007c02 */ /* 0x000fce0008000f00 */
.L_x_150:
[----:B-1----:R1:W2:Y:S02]  /*a160*/  SYNCS.PHASECHK.TRANS64.TRYWAIT P0, [R0+URZ], R3 ;  /* 0x00000003000075a7 */ /* 0x0022a400080011ff */
[----:B--2---:R-:W-:Y:S05]  /*a170*/  @!P0 NANOSLEEP.SYNCS 0x989680 ;  /* 0x009896800000895d */ /* 0x004fea0003900000 */
[----:B------:R-:W2:Y:S02]  /*a180*/  @!P0 SYNCS.PHASECHK.TRANS64 P0, [R0+URZ], R3 ;  /* 0x00000003000085a7 */ /* 0x000ea400080010ff */
[----:B--2---:R-:W-:Y:S05]  /*a190*/  @!P0 BRA `(.L_x_150) ;  /* 0xfffffffc00f08947 */ /* 0x004fea000383ffff */
[----:B------:R-:W-:Y:S05]  /*a1a0*/  BRA `(.L_x_151) ;  /* 0xffffff8800047947 */ /* 0x000fea000383ffff */
.L_x_45:
[----:B------:R-:W-:-:S07]  /*a1b0*/  MOV R0, UR5 ;  /* 0x0000000500007c02 */ /* 0x000fce0008000f00 */
.L_x_152:
[----:B-1----:R1:W2:Y:S02]  /*a1c0*/  SYNCS.PHASECHK.TRANS64.TRYWAIT P0, [R0+URZ], R3 ;  /* 0x00000003000075a7 */ /* 0x0022a400080011ff */
[----:B--2---:R-:W-:Y:S05]  /*a1d0*/  @!P0 NANOSLEEP.SYNCS 0x989680 ;  /* 0x009896800000895d */ /* 0x004fea0003900000 */
[----:B------:R-:W2:Y:S02]  /*a1e0*/  @!P0 SYNCS.PHASECHK.TRANS64 P0, [R0+URZ], R3 ;  /* 0x00000003000085a7 */ /* 0x000ea400080010ff */
[----:B--2---:R-:W-:Y:S05]  /*a1f0*/  @!P0 BRA `(.L_x_152) ;  /* 0xfffffffc00f08947 */ /* 0x004fea000383ffff */
[----:B------:R-:W-:Y:S05]  /*a200*/  BRA `(.L_x_153) ;  /* 0xffffff8800107947 */ /* 0x000fea000383ffff */
.L_x_46:
[----:B------:R-:W-:-:S07]  /*a210*/  MOV R0, UR5 ;  /* 0x0000000500007c02 */ /* 0x000fce0008000f00 */
.L_x_154:
[----:B-1----:R1:W2:Y:S02]  /*a220*/  SYNCS.PHASECHK.TRANS64.TRYWAIT P0, [R0+URZ], R3 ;  /* 0x00000003000075a7 */ /* 0x0022a400080011ff */
[----:B--2---:R-:W-:Y:S05]  /*a230*/  @!P0 NANOSLEEP.SYNCS 0x989680 ;  /* 0x009896800000895d */ /* 0x004fea0003900000 */
[----:B------:R-:W2:Y:S02]  /*a240*/  @!P0 SYNCS.PHASECHK.TRANS64 P0, [R0+URZ], R3 ;  /* 0x00000003000085a7 */ /* 0x000ea400080010ff */
[----:B--2---:R-:W-:Y:S05]  /*a250*/  @!P0 BRA `(.L_x_154) ;  /* 0xfffffffc00f08947 */ /* 0x004fea000383ffff */
[----:B------:R-:W-:Y:S05]  /*a260*/  BRA `(.L_x_155) ;  /* 0xffffff88001c7947 */ /* 0x000fea000383ffff */
.L_x_49:
[----:B-1----:R1:W2:Y:S02]  /*a270*/  SYNCS.PHASECHK.TRANS64.TRYWAIT P0, [R2+URZ+0x100], R5 ;  /* 0x00010005020075a7 */ /* 0x0022a400080011ff */
[----:B--2---:R-:W-:Y:S05]  /*a280*/  @!P0 NANOSLEEP.SYNCS 0x989680 ;  /* 0x009896800000895d */ /* 0x004fea0003900000 */
[----:B------:R-:W2:Y:S02]  /*a290*/  @!P0 SYNCS.PHASECHK.TRANS64 P0, [R2+URZ+0x100], R5 ;  /* 0x00010005020085a7 */ /* 0x000ea400080010ff */
[----:B--2---:R-:W-:Y:S05]  /*a2a0*/  @!P0 BRA `(.L_x_49) ;  /* 0xfffffffc00f08947 */ /* 0x004fea000383ffff */
[----:B------:R-:W-:Y:S05]  /*a2b0*/  BRA `(.L_x_156) ;  /* 0xffffff8800787947 */ /* 0x000fea000383ffff */
.L_x_50:
[----:B------:R-:W-:-:S07]  /*a2c0*/  MOV R2, UR4 ;  /* 0x0000000400027c02 */ /* 0x000fce0008000f00 */
.L_x_157:
[----:B-1----:R1:W2:Y:S02]  /*a2d0*/  SYNCS.PHASECHK.TRANS64.TRYWAIT P0, [R2+URZ+0xb0], R5 ;  /* 0x0000b005020075a7 */ /* 0x0022a400080011ff */
[----:B--2---:R-:W-:Y:S05]  /*a2e0*/  @!P0 NANOSLEEP.SYNCS 0x989680 ;  /* 0x009896800000895d */ /* 0x004fea0003900000 */
[----:B------:R-:W2:Y:S02]  /*a2f0*/  @!P0 SYNCS.PHASECHK.TRANS64 P0, [R2+URZ+0xb0], R5 ;  /* 0x0000b005020085a7 */ /* 0x000ea400080010ff */
[----:B--2---:R-:W-:Y:S05]  /*a300*/  @!P0 BRA `(.L_x_157) ;  /* 0xfffffffc00f08947 */ /* 0x004fea000383ffff */
[----:B------:R-:W-:Y:S05]  /*a310*/  BRA `(.L_x_158) ;  /* 0xffffff8800887947 */ /* 0x000fea000383ffff */
.L_x_51:
[----:B-1----:R1:W2:Y:S02]  /*a320*/  SYNCS.PHASECHK.TRANS64.TRYWAIT P1, [R2+URZ+0xa0], R5 ;  /* 0x0000a005020075a7 */ /* 0x0022a400080211ff */
[----:B--2---:R-:W-:Y:S05]  /*a330*/  @!P1 NANOSLEEP.SYNCS 0x989680 ;  /* 0x009896800000995d */ /* 0x004fea0003900000 */
[----:B------:R-:W2:Y:S02]  /*a340*/  @!P1 SYNCS.PHASECHK.TRANS64 P1, [R2+URZ+0xa0], R5 ;  /* 0x0000a005020095a7 */ /* 0x000ea400080210ff */
[----:B--2---:R-:W-:Y:S05]  /*a350*/  @!P1 BRA `(.L_x_51) ;  /* 0xfffffffc00f09947 */ /* 0x004fea000383ffff */
[----:B------:R-:W-:Y:S05]  /*a360*/  BRA `(.L_x_159) ;  /* 0xffffff8800b87947 */ /* 0x000fea000383ffff */
.L_x_54:
[----:B------:R-:W-:-:S07]  /*a370*/  MOV R0, UR4 ;  /* 0x0000000400007c02 */ /* 0x000fce0008000f00 */
.L_x_160:
[----:B-1----:R1:W2:Y:S02]  /*a380*/  SYNCS.PHASECHK.TRANS64.TRYWAIT P0, [R0+URZ+0xb0], R3 ;  /* 0x0000b003000075a7 */ /* 0x0022a400080011ff */
[----:B--2---:R-:W-:Y:S05]  /*a390*/  @!P0 NANOSLEEP.SYNCS 0x989680 ;  /* 0x009896800000895d */ /* 0x004fea0003900000 */
[----:B------:R-:W2:Y:S02]  /*a3a0*/  @!P0 SYNCS.PHASECHK.TRANS64 P0, [R0+URZ+0xb0], R3 ;  /* 0x0000b003000085a7 */ /* 0x000ea400080010ff */
[----:B--2---:R-:W-:Y:S05]  /*a3b0*/  @!P0 BRA `(.L_x_160) ;  /* 0xfffffffc00f08947 */ /* 0x004fea000383ffff */
[----:B------:R-:W-:Y:S05]  /*a3c0*/  BRA `(.L_x_53) ;  /* 0xffffff8c000c7947 */ /* 0x000fea000383ffff */
.L_x_63:
[----:B-1----:R-:W-:-:S04]  /*a3d0*/  MOV R0, UR5 ;  /* 0x0000000500007c02 */ /* 0x002fc80008000f00 */
[----:B------:R1:W2:Y:S03]  /*a3e0*/  SYNCS.PHASECHK.TRANS64.TRYWAIT P0, [R0+URZ+0x8], R7 ;  /* 0x00000807000075a7 */ /* 0x0002a600080011ff */
[----:B--2---:R-:W-:Y:S05]  /*a3f0*/  @!P0 NANOSLEEP.SYNCS 0x989680 ;  /* 0x009896800000895d */ /* 0x004fea0003900000 */
[----:B------:R-:W2:Y:S02]  /*a400*/  @!P0 SYNCS.PHASECHK.TRANS64 P0, [R0+URZ+0x8], R7 ;  /* 0x00000807000085a7 */ /* 0x000ea400080010ff */
[----:B--2---:R-:W-:Y:S05]  /*a410*/  @!P0 BRA `(.L_x_63) ;  /* 0xfffffffc00ec8947 */ /* 0x004fea000383ffff */
[----:B------:R-:W-:Y:S05]  /*a420*/  BRA `(.L_x_62) ;  /* 0xffffff8c00c07947 */ /* 0x000fea000383ffff */
.L_x_65:
[----:B------:R-:W-:Y:S01]  /*a430*/  BSSY B0, `(.L_x_161) ;  /* 0x0000006000007945 */ /* 0x000fe20003800000 */
[----:B------:R-:W-:-:S07]  /*a440*/  MOV R15, 0xffffffff ;  /* 0xffffffff000f7802 */ /* 0x000fce0000000f00 */
[----:B-1---5:R-:W-:Y:S05]  /*a450*/  WARPSYNC.COLLECTIVE R15, `(.L_x_162) ;  /* 0x000000000f0c7348 */ /* 0x022fea0003c00000 */
[----:B------:R-:W-:Y:S02]  /*a460*/  ELECT P6, UR79, PT ;  /* 0x00000000004f782f */ /* 0x000fe400038c0000 */
[----:B------:R-:W-:Y:S01]  /*a470*/  MOV R14, UR79 ;  /* 0x0000004f000e7c02 */ /* 0x000fe20008000f00 */
[----:B-1---5:R-:W-:Y:S10]  /*a480*/  ENDCOLLECTIVE ;  /* 0x000000000000791b */ /* 0x022ff40003800000 */
.L_x_162:
[----:B------:R-:W-:Y:S05]  /*a490*/  BSYNC B0 ;  /* 0x0000000000007941 */ /* 0x000fea0003800000 */
.L_x_161:
[----:B------:R-:W-:Y:S05]  /*a4a0*/  BRA `(.L_x_163) ;  /* 0xffffff8c00f07947 */ /* 0x000fea000383ffff */
.L_x_67:
[----:B-1----:R-:W-:-:S04]  /*a4b0*/  MOV R0, UR5 ;  /* 0x0000000500007c02 */ /* 0x002fc80008000f00 */
[----:B------:R1:W2:Y:S03]  /*a4c0*/  SYNCS.PHASECHK.TRANS64.TRYWAIT P0, [R0+URZ+0x8], R5 ;  /* 0x00000805000075a7 */ /* 0x0002a600080011ff */
[----:B--2---:R-:W-:Y:S05]  /*a4d0*/  @!P0 NANOSLEEP.SYNCS 0x989680 ;  /* 0x009896800000895d */ /* 0x004fea0003900000 */
[----:B------:R-:W2:Y:S02]  /*a4e0*/  @!P0 SYNCS.PHASECHK.TRANS64 P0, [R0+URZ+0x8], R5 ;  /* 0x00000805000085a7 */ /* 0x000ea400080010ff */
[----:B--2---:R-:W-:Y:S05]  /*a4f0*/  @!P0 BRA `(.L_x_67) ;  /* 0xfffffffc00ec8947 */ /* 0x004fea000383ffff */
[----:B------:R-:W-:Y:S05]  /*a500*/  BRA `(.L_x_66) ;  /* 0xffffff8c00f47947 */ /* 0x000fea000383ffff */
.L_x_68:
[----:B-1----:R1:W2:Y:S02]  /*a510*/  SYNCS.PHASECHK.TRANS64.TRYWAIT P0, [R0+URZ+0xa0], R5 ;  /* 0x0000a005000075a7 */ /* 0x0022a400080011ff */
[----:B--2---:R-:W-:Y:S05]  /*a520*/  @!P0 NANOSLEEP.SYNCS 0x989680 ;  /* 0x009896800000895d */ /* 0x004fea0003900000 */
[----:B------:R-:W2:Y:S02]  /*a530*/  @!P0 SYNCS.PHASECHK.TRANS64 P0, [R0+URZ+0xa0], R5 ;  /* 0x0000a005000085a7 */ /* 0x000ea400080010ff */
[----:B--2---:R-:W-:Y:S05]  /*a540*/  @!P0 BRA `(.L_x_68) ;  /* 0xfffffffc00f08947 */ /* 0x004fea000383ffff */
[----:B------:R-:W-:Y:S05]  /*a550*/  BRA `(.L_x_164) ;  /* 0xffffff9000e07947 */ /* 0x000fea000383ffff */
.L_x_70:
[----:B------:R-:W-:-:S07]  /*a560*/  MOV R0, UR31 ;  /* 0x0000001f00007c02 */ /* 0x000fce0008000f00 */
.L_x_165:
[----:B-1----:R1:W2:Y:S02]  /*a570*/  SYNCS.PHASECHK.TRANS64.TRYWAIT P0, [R0+URZ+0xe0], R5 ;  /* 0x0000e005000075a7 */ /* 0x0022a400080011ff */
[----:B--2---:R-:W-:Y:S05]  /*a580*/  @!P0 NANOSLEEP.SYNCS 0x989680 ;  /* 0x009896800000895d */ /* 0x004fea0003900000 */
[----:B------:R-:W2:Y:S02]  /*a590*/  @!P0 SYNCS.PHASECHK.TRANS64 P0, [R0+URZ+0xe0], R5 ;  /* 0x0000e005000085a7 */ /* 0x000ea400080010ff */
[----:B--2---:R-:W-:Y:S05]  /*a5a0*/  @!P0 BRA `(.L_x_165) ;  /* 0xfffffffc00f08947 */ /* 0x004fea000383ffff */
[----:B------:R-:W-:Y:S05]  /*a5b0*/  BRA `(.L_x_166) ;  /* 0xffffff94002c7947 */ /* 0x000fea000383ffff */
.L_x_73:
[----:B------:R-:W-:Y:S07]  /*a5c0*/  MOV R0, UR5 ;  /* 0x0000000500007c02 */ /* 0x000fee0008000f00 */
.L_x_167:
[----:B-1----:R1:W2:Y:S02]  /*a5d0*/  SYNCS.PHASECHK.TRANS64.TRYWAIT P0, [R0+URZ], R5 ;  /* 0x00000005000075a7 */ /* 0x0022a400080011ff */
[----:B--2---:R-:W-:Y:S05]  /*a5e0*/  @!P0 NANOSLEEP.SYNCS 0x989680 ;  /* 0x009896800000895d */ /* 0x004fea0003900000 */
[----:B------:R-:W2:Y:S02]  /*a5f0*/  @!P0 SYNCS.PHASECHK.TRANS64 P0, [R0+URZ], R5 ;  /* 0x00000005000085a7 */ /* 0x000ea400080010ff */
[----:B--2---:R-:W-:Y:S05]  /*a600*/  @!P0 BRA `(.L_x_167) ;  /* 0xfffffffc00f08947 */ /* 0x004fea000383ffff */
[----:B------:R-:W-:Y:S05]  /*a610*/  BRA `(.L_x_72) ;  /* 0xffffff9400407947 */ /* 0x000fea000383ffff */
.L_x_77:
[----:B-1----:R-:W-:-:S07]  /*a620*/  MOV R0, UR4 ;  /* 0x0000000400007c02 */ /* 0x002fce0008000f00 */
.L_x_168:
[----:B-1----:R1:W2:Y:S02]  /*a630*/  SYNCS.PHASECHK.TRANS64.TRYWAIT P0, [R0+URZ], R3 ;  /* 0x00000003000075a7 */ /* 0x0022a400080011ff */
[----:B--2---:R-:W-:Y:S05]  /*a640*/  @!P0 NANOSLEEP.SYNCS 0x989680 ;  /* 0x009896800000895d */ /* 0x004fea0003900000 */
[----:B------:R-:W2:Y:S02]  /*a650*/  @!P0 SYNCS.PHASECHK.TRANS64 P0, [R0+URZ], R3 ;  /* 0x00000003000085a7 */ /* 0x000ea400080010ff */
[----:B--2---:R-:W-:Y:S05]  /*a660*/  @!P0 BRA `(.L_x_168) ;  /* 0xfffffffc00f08947 */ /* 0x004fea000383ffff */
[----:B------:R-:W-:Y:S05]  /*a670*/  BRA `(.L_x_169) ;  /* 0xffffff9800347947 */ /* 0x000fea000383ffff */
.L_x_78:
[----:B------:R-:W-:-:S07]  /*a680*/  MOV R0, UR5 ;  /* 0x0000000500007c02 */ /* 0x000fce0008000f00 */
.L_x_170:
[----:B-1----:R1:W2:Y:S02]  /*a690*/  SYNCS.PHASECHK.TRANS64.TRYWAIT P0, [R0+URZ], R3 ;  /* 0x00000003000075a7 */ /* 0x0022a400080011ff */
[----:B--2---:R-:W-:Y:S05]  /*a6a0*/  @!P0 NANOSLEEP.SYNCS 0x989680 ;  /* 0x009896800000895d */ /* 0x004fea0003900000 */
[----:B------:R-:W2:Y:S02]  /*a6b0*/  @!P0 SYNCS.PHASECHK.TRANS64 P0, [R0+URZ], R3 ;  /* 0x00000003000085a7 */ /* 0x000ea400080010ff */
[----:B--2---:R-:W-:Y:S05]  /*a6c0*/  @!P0 BRA `(.L_x_170) ;  /* 0xfffffffc00f08947 */ /* 0x004fea000383ffff */
[----:B------:R-:W-:Y:S05]  /*a6d0*/  BRA `(.L_x_171) ;  /* 0xffffff9800407947 */ /* 0x000fea000383ffff */
.L_x_79:
[----:B------:R-:W-:-:S07]  /*a6e0*/  MOV R0, UR5 ;  /* 0x0000000500007c02 */ /* 0x000fce0008000f00 */
.L_x_172:
[----:B-1----:R1:W2:Y:S02]  /*a6f0*/  SYNCS.PHASECHK.TRANS64.TRYWAIT P0, [R0+URZ], R3 ;  /* 0x00000003000075a7 */ /* 0x0022a400080011ff */
[----:B--2---:R-:W-:Y:S05]  /*a700*/  @!P0 NANOSLEEP.SYNCS 0x989680 ;  /* 0x009896800000895d */ /* 0x004fea0003900000 */
[----:B------:R-:W2:Y:S02]  /*a710*/  @!P0 SYNCS.PHASECHK.TRANS64 P0, [R0+URZ], R3 ;  /* 0x00000003000085a7 */ /* 0x000ea400080010ff */
[----:B--2---:R-:W-:Y:S05]  /*a720*/  @!P0 BRA `(.L_x_172) ;  /* 0xfffffffc00f08947 */ /* 0x004fea000383ffff */
[----:B------:R-:W-:Y:S05]  /*a730*/  BRA `(.L_x_173) ;  /* 0xffffff98004c7947 */ /* 0x000fea000383ffff */
.L_x_82:
[----:B------:R-:W-:-:S07]  /*a740*/  MOV R0, UR26 ;  /* 0x0000001a00007c02 */ /* 0x000fce0008000f00 */
.L_x_174:
[----:B-1----:R1:W2:Y:S02]  /*a750*/  SYNCS.PHASECHK.TRANS64.TRYWAIT P1, [R0+URZ+0x120], R3 ;  /* 0x00012003000075a7 */ /* 0x0022a400080211ff */
[----:B--2---:R-:W-:Y:S05]  /*a760*/  @!P1 NANOSLEEP.SYNCS 0x989680 ;  /* 0x009896800000995d */ /* 0x004fea0003900000 */
[----:B------:R-:W2:Y:S02]  /*a770*/  @!P1 SYNCS.PHASECHK.TRANS64 P1, [R0+URZ+0x120], R3 ;  /* 0x00012003000095a7 */ /* 0x000ea400080210ff */
[----:B--2---:R-:W-:Y:S05]  /*a780*/  @!P1 BRA `(.L_x_174) ;  /* 0xfffffffc00f09947 */ /* 0x004fea000383ffff */
[----:B------:R-:W-:Y:S05]  /*a790*/  BRA `(.L_x_175) ;  /* 0xffffff9800987947 */ /* 0x000fea000383ffff */
.L_x_87:
[----:B--2---:R2:W3:Y:S02]  /*a7a0*/  SYNCS.PHASECHK.TRANS64.TRYWAIT P0, [R12+URZ+0xa0], R9 ;  /* 0x0000a0090c0075a7 */ /* 0x0044e400080011ff */
[----:B---3--:R-:W-:Y:S05]  /*a7b0*/  @!P0 NANOSLEEP.SYNCS 0x989680 ;  /* 0x009896800000895d */ /* 0x008fea0003900000 */
[----:B------:R-:W3:Y:S02]  /*a7c0*/  @!P0 SYNCS.PHASECHK.TRANS64 P0, [R12+URZ+0xa0], R9 ;  /* 0x0000a0090c0085a7 */ /* 0x000ee400080010ff */
[----:B---3--:R-:W-:Y:S05]  /*a7d0*/  @!P0 BRA `(.L_x_87) ;  /* 0xfffffffc00f08947 */ /* 0x008fea000383ffff */
[----:B------:R-:W-:Y:S05]  /*a7e0*/  BRA `(.L_x_176) ;  /* 0xffffff9c00cc7947 */ /* 0x000fea000383ffff */
.L_x_90:
[----:B------:R-:W-:Y:S07]  /*a7f0*/  MOV R0, UR21 ;  /* 0x0000001500007c02 */ /* 0x000fee0008000f00 */
.L_x_177:
[----:B--2---:R2:W3:Y:S02]  /*a800*/  SYNCS.PHASECHK.TRANS64.TRYWAIT P2, [R0+URZ+0x98], R11 ;  /* 0x0000980b000075a7 */ /* 0x0044e400080411ff */
[----:B---3--:R-:W-:Y:S05]  /*a810*/  @!P2 NANOSLEEP.SYNCS 0x989680 ;  /* 0x009896800000a95d */ /* 0x008fea0003900000 */
[----:B------:R-:W3:Y:S02]  /*a820*/  @!P2 SYNCS.PHASECHK.TRANS64 P2, [R0+URZ+0x98], R11 ;  /* 0x0000980b0000a5a7 */ /* 0x000ee400080410ff */
[----:B---3--:R-:W-:Y:S05]  /*a830*/  @!P2 BRA `(.L_x_177) ;  /* 0xfffffffc00f0a947 */ /* 0x008fea000383ffff */
[----:B------:R-:W-:Y:S05]  /*a840*/  BRA `(.L_x_89) ;  /* 0xffffffa400347947 */ /* 0x000fea000383ffff */
.L_x_93:
[----:B--2---:R-:W-:Y:S07]  /*a850*/  MOV R0, UR21 ;  /* 0x0000001500007c02 */ /* 0x004fee0008000f00 */
.L_x_178:
[----:B--2---:R2:W3:Y:S02]  /*a860*/  SYNCS.PHASECHK.TRANS64.TRYWAIT P0, [R0+URZ+0x70], R9 ;  /* 0x00007009000075a7 */ /* 0x0044e400080011ff */
[----:B---3--:R-:W-:Y:S05]  /*a870*/  @!P0 NANOSLEEP.SYNCS 0x989680 ;  /* 0x009896800000895d */ /* 0x008fea0003900000 */
[----:B------:R-:W3:Y:S02]  /*a880*/  @!P0 SYNCS.PHASECHK.TRANS64 P0, [R0+URZ+0x70], R9 ;  /* 0x00007009000085a7 */ /* 0x000ee400080010ff */
[----:B---3--:R-:W-:Y:S05]  /*a890*/  @!P0 BRA `(.L_x_178) ;  /* 0xfffffffc00f08947 */ /* 0x008fea000383ffff */
[----:B------:R-:W-:Y:S05]  /*a8a0*/  BRA `(.L_x_179) ;  /* 0xffffffa400907947 */ /* 0x000fea000383ffff */
.L_x_94:
[----:B------:R-:W-:Y:S07]  /*a8b0*/  MOV R0, UR21 ;  /* 0x0000001500007c02 */ /* 0x000fee0008000f00 */
.L_x_180:
[----:B--2---:R2:W3:Y:S02]  /*a8c0*/  SYNCS.PHASECHK.TRANS64.TRYWAIT P0, [R0+URZ+0x78], R9 ;  /* 0x00007809000075a7 */ /* 0x0044e400080011ff */
[----:B---3--:R-:W-:Y:S05]  /*a8d0*/  @!P0 NANOSLEEP.SYNCS 0x989680 ;  /* 0x009896800000895d */ /* 0x008fea0003900000 */
[----:B------:R-:W3:Y:S02]  /*a8e0*/  @!P0 SYNCS.PHASECHK.TRANS64 P0, [R0+URZ+0x78], R9 ;  /* 0x00007809000085a7 */ /* 0x000ee400080010ff */
[----:B---3--:R-:W-:Y:S05]  /*a8f0*/  @!P0 BRA `(.L_x_180) ;  /* 0xfffffffc00f08947 */ /* 0x008fea000383ffff */
[----:B------:R-:W-:Y:S05]  /*a900*/  BRA `(.L_x_181) ;  /* 0xffffffa400e87947 */ /* 0x000fea000383ffff */
.L_x_95:
[----:B------:R-:W-:Y:S07]  /*a910*/  MOV R0, UR21 ;  /* 0x0000001500007c02 */ /* 0x000fee0008000f00 */
.L_x_182:
[----:B--2---:R2:W3:Y:S02]  /*a920*/  SYNCS.PHASECHK.TRANS64.TRYWAIT P0, [R0+URZ+0x80], R9 ;  /* 0x00008009000075a7 */ /* 0x0044e400080011ff */
[----:B---3--:R-:W-:Y:S05]  /*a930*/  @!P0 NANOSLEEP.SYNCS 0x989680 ;  /* 0x009896800000895d */ /* 0x008fea0003900000 */
[----:B------:R-:W3:Y:S02]  /*a940*/  @!P0 SYNCS.PHASECHK.TRANS64 P0, [R0+URZ+0x80], R9 ;  /* 0x00008009000085a7 */ /* 0x000ee400080010ff */
[----:B---3--:R-:W-:Y:S05]  /*a950*/  @!P0 BRA `(.L_x_182) ;  /* 0xfffffffc00f08947 */ /* 0x008fea000383ffff */
[----:B------:R-:W-:Y:S05]  /*a960*/  BRA `(.L_x_183) ;  /* 0xffffffa800447947 */ /* 0x000fea000383ffff */
.L_x_96:
[----:B------:R-:W-:Y:S07]  /*a970*/  MOV R0, UR21 ;  /* 0x0000001500007c02 */ /* 0x000fee0008000f00 */
.L_x_184:
[----:B--2---:R2:W3:Y:S02]  /*a980*/  SYNCS.PHASECHK.TRANS64.TRYWAIT P0, [R0+URZ+0x88], R9 ;  /* 0x00008809000075a7 */ /* 0x0044e400080011ff */
[----:B---3--:R-:W-:Y:S05]  /*a990*/  @!P0 NANOSLEEP.SYNCS 0x989680 ;  /* 0x009896800000895d */ /* 0x008fea0003900000 */
[----:B------:R-:W3:Y:S02]  /*a9a0*/  @!P0 SYNCS.PHASECHK.TRANS64 P0, [R0+URZ+0x88], R9 ;  /* 0x00008809000085a7 */ /* 0x000ee400080010ff */
[----:B---3--:R-:W-:Y:S05]  /*a9b0*/  @!P0 BRA `(.L_x_184) ;  /* 0xfffffffc00f08947 */ /* 0x008fea000383ffff */
[----:B------:R-:W-:Y:S05]  /*a9c0*/  BRA `(.L_x_185) ;  /* 0xffffffa800a07947 */ /* 0x000fea000383ffff */
.L_x_98:
[----:B------:R-:W-:-:S07]  /*a9d0*/  MOV R0, UR21 ;  /* 0x0000001500007c02 */ /* 0x000fce0008000f00 */
.L_x_186:
[----:B--2---:R2:W4:Y:S02]  /*a9e0*/  SYNCS.PHASECHK.TRANS64.TRYWAIT P0, [R0+URZ+0x70], R3 ;  /* 0x00007003000075a7 */ /* 0x00452400080011ff */
[----:B----4-:R-:W-:Y:S05]  /*a9f0*/  @!P0 NANOSLEEP.SYNCS 0x989680 ;  /* 0x009896800000895d */ /* 0x010fea0003900000 */
[----:B------:R-:W4:Y:S02]  /*aa00*/  @!P0 SYNCS.PHASECHK.TRANS64 P0, [R0+URZ+0x70], R3 ;  /* 0x00007003000085a7 */ /* 0x000f2400080010ff */
[----:B----4-:R-:W-:Y:S05]  /*aa10*/  @!P0 BRA `(.L_x_186) ;  /* 0xfffffffc00f08947 */ /* 0x010fea000383ffff */
[----:B------:R-:W-:Y:S05]  /*aa20*/  BRA `(.L_x_187) ;  /* 0xffffffac002c7947 */ /* 0x000fea000383ffff */
.L_x_99:
[----:B--2---:R-:W-:-:S07]  /*aa30*/  MOV R0, UR21 ;  /* 0x0000001500007c02 */ /* 0x004fce0008000f00 */
.L_x_188:
[----:B--2---:R2:W4:Y:S02]  /*aa40*/  SYNCS.PHASECHK.TRANS64.TRYWAIT P0, [R0+URZ+0x78], R3 ;  /* 0x00007803000075a7 */ /* 0x00452400080011ff */
[----:B----4-:R-:W-:Y:S05]  /*aa50*/  @!P0 NANOSLEEP.SYNCS 0x989680 ;  /* 0x009896800000895d */ /* 0x010fea0003900000 */
[----:B------:R-:W4:Y:S02]  /*aa60*/  @!P0 SYNCS.PHASECHK.TRANS64 P0, [R0+URZ+0x78], R3 ;  /* 0x00007803000085a7 */ /* 0x000f2400080010ff */
[----:B----4-:R-:W-:Y:S05]  /*aa70*/  @!P0 BRA `(.L_x_188) ;  /* 0xfffffffc00f08947 */ /* 0x010fea000383ffff */
[----:B------:R-:W-:Y:S05]  /*aa80*/  BRA `(.L_x_189) ;  /* 0xffffffac001c7947 */ /* 0x000fea000383ffff */
.L_x_100:
[----:B--2---:R-:W-:-:S07]  /*aa90*/  MOV R0, UR21 ;  /* 0x0000001500007c02 */ /* 0x004fce0008000f00 */
.L_x_190:
[----:B--2---:R2:W4:Y:S02]  /*aaa0*/  SYNCS.PHASECHK.TRANS64.TRYWAIT P0, [R0+URZ+0x80], R3 ;  /* 0x00008003000075a7 */ /* 0x00452400080011ff */
[----:B----4-:R-:W-:Y:S05]  /*aab0*/  @!P0 NANOSLEEP.SYNCS 0x989680 ;  /* 0x009896800000895d */ /* 0x010fea0003900000 */
[----:B------:R-:W4:Y:S02]  /*aac0*/  @!P0 SYNCS.PHASECHK.TRANS64 P0, [R0+URZ+0x80], R3 ;  /* 0x00008003000085a7 */ /* 0x000f2400080010ff */
[----:B----4-:R-:W-:Y:S05]  /*aad0*/  @!P0 BRA `(.L_x_190) ;  /* 0xfffffffc00f08947 */ /* 0x010fea000383ffff */
[----:B------:R-:W-:Y:S05]  /*aae0*/  BRA `(.L_x_191) ;  /* 0xffffffac000c7947 */ /* 0x000fea000383ffff */
.L_x_102:
[----:B-1----:R1:W2:Y:S02]  /*aaf0*/  SYNCS.PHASECHK.TRANS64.TRYWAIT P0, [R3+URZ+0xa0], R0 ;  /* 0x0000a000030075a7 */ /* 0x0022a400080011ff */
[----:B--2---:R-:W-:Y:S05]  /*ab00*/  @!P0 NANOSLEEP.SYNCS 0x989680 ;  /* 0x009896800000895d */ /* 0x004fea0003900000 */
[----:B------:R-:W2:Y:S02]  /*ab10*/  @!P0 SYNCS.PHASECHK.TRANS64 P0, [R3+URZ+0xa0], R0 ;  /* 0x0000a000030085a7 */ /* 0x000ea400080010ff */
[----:B--2---:R-:W-:Y:S05]  /*ab20*/  @!P0 BRA `(.L_x_102) ;  /* 0xfffffffc00f08947 */ /* 0x004fea000383ffff */
[----:B------:R-:W-:Y:S05]  /*ab30*/  BRA `(.L_x_192) ;  /* 0xffffffac00d07947 */ /* 0x000fea000383ffff */
.L_x_113:
[----:B--2---:R2:W1:Y:S02]  /*ab40*/  SYNCS.PHASECHK.TRANS64.TRYWAIT P1, [R5+URZ+0x50], R2 ;  /* 0x00005002050075a7 */ /* 0x00446400080211ff */
[----:B-1----:R-:W-:Y:S05]  /*ab50*/  @!P1 NANOSLEEP.SYNCS 0x989680 ;  /* 0x009896800000995d */ /* 0x002fea0003900000 */
[----:B------:R-:W1:Y:S02]  /*ab60*/  @!P1 SYNCS.PHASECHK.TRANS64 P1, [R5+URZ+0x50], R2 ;  /* 0x00005002050095a7 */ /* 0x000e6400080210ff */
[----:B-1----:R-:W-:Y:S05]  /*ab70*/  @!P1 BRA `(.L_x_113) ;  /* 0xfffffffc00f09947 */ /* 0x002fea000383ffff */
[----:B------:R-:W-:Y:S05]  /*ab80*/  BRA `(.L_x_112) ;  /* 0xffffffbc00447947 */ /* 0x000fea000383ffff */
.L_x_115:
[----:B-1----:R1:W4:Y:S02]  /*ab90*/  SYNCS.PHASECHK.TRANS64.TRYWAIT P0, [R90+URZ+0xc0], R7 ;  /* 0x0000c0075a0075a7 */ /* 0x00232400080011ff */
[----:B----4-:R-:W-:Y:S05]  /*aba0*/  @!P0 NANOSLEEP.SYNCS 0x989680 ;  /* 0x009896800000895d */ /* 0x010fea0003900000 */
[----:B------:R-:W4:Y:S02]  /*abb0*/  @!P0 SYNCS.PHASECHK.TRANS64 P0, [R90+URZ+0xc0], R7 ;  /* 0x0000c0075a0085a7 */ /* 0x000f2400080010ff */
[----:B----4-:R-:W-:Y:S05]  /*abc0*/  @!P0 BRA `(.L_x_115) ;  /* 0xfffffffc00f08947 */ /* 0x010fea000383ffff */
[----:B------:R-:W-:Y:S05]  /*abd0*/  BRA `(.L_x_114) ;  /* 0xffffffbc00947947 */ /* 0x000fea000383ffff */
.L_x_123:
[----:B---3--:R3:W4:Y:S02]  /*abe0*/  SYNCS.PHASECHK.TRANS64.TRYWAIT P0, [R103+URZ+0x50], R4 ;  /* 0x00005004670075a7 */ /* 0x00872400080011ff */
[----:B----4-:R-:W-:Y:S05]  /*abf0*/  @!P0 NANOSLEEP.SYNCS 0x989680 ;  /* 0x009896800000895d */ /* 0x010fea0003900000 */
[----:B------:R-:W4:Y:S02]  /*ac00*/  @!P0 SYNCS.PHASECHK.TRANS64 P0, [R103+URZ+0x50], R4 ;  /* 0x00005004670085a7 */ /* 0x000f2400080010ff */
[----:B----4-:R-:W-:Y:S05]  /*ac10*/  @!P0 BRA `(.L_x_123) ;  /* 0xfffffffc00f08947 */ /* 0x010fea000383ffff */
[----:B------:R-:W-:Y:S05]  /*ac20*/  BRA `(.L_x_122) ;  /* 0xffffffc8009c7947 */ /* 0x000fea000383ffff */
.L_x_131:
[----:B---3--:R3:W4:Y:S02]  /*ac30*/  SYNCS.PHASECHK.TRANS64.TRYWAIT P0, [R103+URZ+0x50], R4 ;  /* 0x00005004670075a7 */ /* 0x00872400080011ff */
[----:B----4-:R-:W-:Y:S05]  /*ac40*/  @!P0 NANOSLEEP.SYNCS 0x989680 ;  /* 0x009896800000895d */ /* 0x010fea0003900000 */
[----:B------:R-:W4:Y:S02]  /*ac50*/  @!P0 SYNCS.PHASECHK.TRANS64 P0, [R103+URZ+0x50], R4 ;  /* 0x00005004670085a7 */ /* 0x000f2400080010ff */
[----:B----4-:R-:W-:Y:S05]  /*ac60*/  @!P0 BRA `(.L_x_131) ;  /* 0xfffffffc00f08947 */ /* 0x010fea000383ffff */
[----:B------:R-:W-:Y:S05]  /*ac70*/  BRA `(.L_x_130) ;  /* 0xffffffd400ec7947 */ /* 0x000fea000383ffff */
.L_x_139:
[----:B---3--:R3:W4:Y:S02]  /*ac80*/  SYNCS.PHASECHK.TRANS64.TRYWAIT P0, [R102+URZ+0x50], R3 ;  /* 0x00005003660075a7 */ /* 0x00872400080011ff */
[----:B----4-:R-:W-:Y:S05]  /*ac90*/  @!P0 NANOSLEEP.SYNCS 0x989680 ;  /* 0x009896800000895d */ /* 0x010fea0003900000 */
[----:B------:R-:W4:Y:S02]  /*aca0*/  @!P0 SYNCS.PHASECHK.TRANS64 P0, [R102+URZ+0x50], R3 ;  /* 0x00005003660085a7 */ /* 0x000f2400080010ff */
[----:B----4-:R-:W-:Y:S05]  /*acb0*/  @!P0 BRA `(.L_x_139) ;  /* 0xfffffffc00f08947 */ /* 0x010fea000383ffff */
[----:B------:R-:W-:Y:S05]  /*acc0*/  BRA `(.L_x_138) ;  /* 0xffffffe400447947 */ /* 0x000fea000383ffff */
        .weak           $__internal_0_$__cuda_sm10x_tcgen05_guardrail_trap_col_being_dealloced_not_returned_by_alloc
        .type           $__internal_0_$__cuda_sm10x_tcgen05_guardrail_trap_col_being_dealloced_not_returned_by_alloc,@function
        .size           $__internal_0_$__cuda_sm10x_tcgen05_guardrail_trap_col_being_dealloced_not_returned_by_alloc,($__internal_1_$__cuda_sm10x_tcgen05_guardrail_trap_phase_invalid_during_alloc - $__internal_0_$__cuda_sm10x_tcgen05_guardrail_trap_col_being_dealloced_not_returned_by_alloc)
$__internal_0_$__cuda_sm10x_tcgen05_guardrail_trap_col_being_dealloced_not_returned_by_alloc:
[----:B------:R-:W-:Y:S05]  /*acd0*/  BPT.TRAP 0x1 ;  /* 0x000000040000795c */ /* 0x000fea0000300000 */
[----:B------:R-:W-:-:S04]  /*ace0*/  HFMA2 R3, -RZ, RZ, 0, 0 ;  /* 0x00000000ff037431 */ /* 0x000fc800000001ff */
[----:B------:R-:W-:Y:S05]  /*acf0*/  RET.REL.NODEC R2 `(_ZN7cutlass13device_kernelINS_4gemm6kernel13GemmUniversalIN4cute5tupleIJiiiiEEENS1_10collective13CollectiveMmaINS1_35MainloopSm100TmaUmmaWarpSpecializedILi5ELi2ELi4ENS5_IJNS4_1CILi2EEESB_NSA_ILi1EEEEEEEENS5_IJNSA_ILi128EEENSA_ILi256EEESF_EEENS_12float_e5m2_tENS5_IJlSC_lEEESI_SJ_NS4_8TiledMMAINS4_8MMA_AtomIJNS4_10MMA_TraitsINS4_25SM100_MMA_F8F6F4_2x1SM_SSEJSI_SI_fSF_SG_NS4_17integral_constantINS4_4UMMA5MajorELSQ_0EEESR_NSO_INSP_7ScaleInELSS_0EEEST_EEEEEENS4_6LayoutINS5_IJSC_SC_SC_EEENS5_IJNSA_ILi0EEESY_SY_EEEEENS5_IJNS4_10UnderscoreES11_S11_EEEEENS4_28SM100_TMA_2SM_LOAD_MULTICASTENS4_14ComposedLayoutINS4_7SwizzleILi3ELi4ELi3EEENS4_18smem_ptr_flag_bitsILi8EEENSW_INS5_IJNSA_ILi8EEESF_EEENS5_IJSF_SC_EEEEEEEvNS4_8identityENS4_18SM100_TMA_2SM_LOADES1E_vS1F_EENS_8epilogue10collective18CollectiveEpilogueINS1I_23Sm100TmaWarpSpecializedILi4ELi2ELi32ELb0ELb0EEEJNS5_IJNSA_ILi64EEESG_SF_EEENS5_IJNSW_IS1N_SC_EENSW_INS5_IJNSA_ILi32EEESB_EEENS5_IJSC_SF_EEEEEEEESI_SJ_SI_SJ_NS1I_6fusion15FusionCallbacksIS1M_NS1V_17LinearCombinationISI_fSI_fLNS_15FloatRoundStyleE2EEES1O_S1U_JEEENS4_5SM1004TMEM4LOAD26SM100_TMEM_LOAD_32dp32b32xENS4_13SM90_TMA_LOADENS15_INS16_ILi1ELi4ELi3EEES19_NSW_INS5_IJS1A_S1Q_EEENS5_IJS1Q_SC_EEEEEEENS4_39AutoVectorizingCopyWithAssumedAlignmentILi128EEENS4_14SM90_TMA_STOREES2A_S2C_S2C_EEEvvEEEEvNT_6ParamsE) ;  /* 0xffffff5002c07950 */ /* 0x000fea0003c3ffff */
        .weak           $__internal_1_$__cuda_sm10x_tcgen05_guardrail_trap_phase_invalid_during_alloc
        .type           $__internal_1_$__cuda_sm10x_tcgen05_guardrail_trap_phase_invalid_during_alloc,@function
        .size           $__internal_1_$__cuda_sm10x_tcgen05_guardrail_trap_phase_invalid_during_alloc,($__internal_2_$__cuda_sm10x_tcgen05_guardrail_trap_unallocated_columns_being_dealloced - $__internal_1_$__cuda_sm10x_tcgen05_guardrail_trap_phase_invalid_during_alloc)
$__internal_1_$__cuda_sm10x_tcgen05_guardrail_trap_phase_invalid_during_alloc:
[----:B------:R-:W-:Y:S05]  /*ad00*/  BPT.TRAP 0x1 ;  /* 0x000000040000795c */ /* 0x000fea0000300000 */
[----:B------:R-:W-:-:S04]  /*ad10*/  MOV R5, 0x0 ;  /* 0x0000000000057802 */ /* 0x000fc80000000f00 */
[----:B------:R-:W-:Y:S05]  /*ad20*/  RET.REL.NODEC R4 `(_ZN7cutlass13device_kernelINS_4gemm6kernel13GemmUniversalIN4cute5tupleIJiiiiEEENS1_10collective13CollectiveMmaINS1_35MainloopSm100TmaUmmaWarpSpecializedILi5ELi2ELi4ENS5_IJNS4_1CILi2EEESB_NSA_ILi1EEEEEEEENS5_IJNSA_ILi128EEENSA_ILi256EEESF_EEENS_12float_e5m2_tENS5_IJlSC_lEEESI_SJ_NS4_8TiledMMAINS4_8MMA_AtomIJNS4_10MMA_TraitsINS4_25SM100_MMA_F8F6F4_2x1SM_SSEJSI_SI_fSF_SG_NS4_17integral_constantINS4_4UMMA5MajorELSQ_0EEESR_NSO_INSP_7ScaleInELSS_0EEEST_EEEEEENS4_6LayoutINS5_IJSC_SC_SC_EEENS5_IJNSA_ILi0EEESY_SY_EEEEENS5_IJNS4_10UnderscoreES11_S11_EEEEENS4_28SM100_TMA_2SM_LOAD_MULTICASTENS4_14ComposedLayoutINS4_7SwizzleILi3ELi4ELi3EEENS4_18smem_ptr_flag_bitsILi8EEENSW_INS5_IJNSA_ILi8EEESF_EEENS5_IJSF_SC_EEEEEEEvNS4_8identityENS4_18SM100_TMA_2SM_LOADES1E_vS1F_EENS_8epilogue10collective18CollectiveEpilogueINS1I_23Sm100TmaWarpSpecializedILi4ELi2ELi32ELb0ELb0EEEJNS5_IJNSA_ILi64EEESG_SF_EEENS5_IJNSW_IS1N_SC_EENSW_INS5_IJNSA_ILi32EEESB_EEENS5_IJSC_SF_EEEEEEEESI_SJ_SI_SJ_NS1I_6fusion15FusionCallbacksIS1M_NS1V_17LinearCombinationISI_fSI_fLNS_15FloatRoundStyleE2EEES1O_S1U_JEEENS4_5SM1004TMEM4LOAD26SM100_TMEM_LOAD_32dp32b32xENS4_13SM90_TMA_LOADENS15_INS16_ILi1ELi4ELi3EEES19_NSW_INS5_IJS1A_S1Q_EEENS5_IJS1Q_SC_EEEEEEENS4_39AutoVectorizingCopyWithAssumedAlignmentILi128EEENS4_14SM90_TMA_STOREES2A_S2C_S2C_EEEvvEEEEvNT_6ParamsE) ;  /* 0xffffff5004b47950 */ /* 0x000fea0003c3ffff */
        .weak           $__internal_2_$__cuda_sm10x_tcgen05_guardrail_trap_unallocated_columns_being_dealloced
        .type           $__internal_2_$__cuda_sm10x_tcgen05_guardrail_trap_unallocated_columns_being_dealloced,@function
        .size           $__internal_2_$__cuda_sm10x_tcgen05_guardrail_trap_unallocated_columns_being_dealloced,(.L_x_194 - $__internal_2_$__cuda_sm10x_tcgen05_guardrail_trap_unallocated_columns_being_dealloced)
$__internal_2_$__cuda_sm10x_tcgen05_guardrail_trap_unallocated_columns_being_dealloced:
[----:B------:R-:W-:Y:S05]  /*ad30*/  BPT.TRAP 0x1 ;  /* 0x000000040000795c */ /* 0x000fea0000300000 */
[----:B------:R-:W-:-:S04]  /*ad40*/  HFMA2 R3, -RZ, RZ, 0, 0 ;  /* 0x00000000ff037431 */ /* 0x000fc800000001ff */
[----:B------:R-:W-:Y:S05]  /*ad50*/  RET.REL.NODEC R2 `(_ZN7cutlass13device_kernelINS_4gemm6kernel13GemmUniversalIN4cute5tupleIJiiiiEEENS1_10collective13CollectiveMmaINS1_35MainloopSm100TmaUmmaWarpSpecializedILi5ELi2ELi4ENS5_IJNS4_1CILi2EEESB_NSA_ILi1EEEEEEEENS5_IJNSA_ILi128EEENSA_ILi256EEESF_EEENS_12float_e5m2_tENS5_IJlSC_lEEESI_SJ_NS4_8TiledMMAINS4_8MMA_AtomIJNS4_10MMA_TraitsINS4_25SM100_MMA_F8F6F4_2x1SM_SSEJSI_SI_fSF_SG_NS4_17integral_constantINS4_4UMMA5MajorELSQ_0EEESR_NSO_INSP_7ScaleInELSS_0EEEST_EEEEEENS4_6LayoutINS5_IJSC_SC_SC_EEENS5_IJNSA_ILi0EEESY_SY_EEEEENS5_IJNS4_10UnderscoreES11_S11_EEEEENS4_28SM100_TMA_2SM_LOAD_MULTICASTENS4_14ComposedLayoutINS4_7SwizzleILi3ELi4ELi3EEENS4_18smem_ptr_flag_bitsILi8EEENSW_INS5_IJNSA_ILi8EEESF_EEENS5_IJSF_SC_EEEEEEEvNS4_8identityENS4_18SM100_TMA_2SM_LOADES1E_vS1F_EENS_8epilogue10collective18CollectiveEpilogueINS1I_23Sm100TmaWarpSpecializedILi4ELi2ELi32ELb0ELb0EEEJNS5_IJNSA_ILi64EEESG_SF_EEENS5_IJNSW_IS1N_SC_EENSW_INS5_IJNSA_ILi32EEESB_EEENS5_IJSC_SF_EEEEEEEESI_SJ_SI_SJ_NS1I_6fusion15FusionCallbacksIS1M_NS1V_17LinearCombinationISI_fSI_fLNS_15FloatRoundStyleE2EEES1O_S1U_JEEENS4_5SM1004TMEM4LOAD26SM100_TMEM_LOAD_32dp32b32xENS4_13SM90_TMA_LOADENS15_INS16_ILi1ELi4ELi3EEES19_NSW_INS5_IJS1A_S1Q_EEENS5_IJS1Q_SC_EEEEEEENS4_39AutoVectorizingCopyWithAssumedAlignmentILi128EEENS4_14SM90_TMA_STOREES2A_S2C_S2C_EEEvvEEEEvNT_6ParamsE) ;  /* 0xffffff5002a87950 */ /* 0x000fea0003c3ffff */
.L_x_193:
[----:B------:R-:W-:-:S00]  /*ad60*/  BRA `(.L_x_193) ;  /* 0xfffffffc00fc7947 */ /* 0x000fc0000383ffff */
[----:B------:R-:W-:-:S00]  /*ad70*/  NOP ;  /* 0x0000000000007918 */ /* 0x000fc00000000000 */
        /* <DEDUP_REMOVED lines=8> */
.L_x_194:


//--------------------- .nv.global.init           --------------------------
	.section	.nv.global.init,"aw",@progbits
.nv.global.init:
	.type		$str$27,@object
	.size		$str$27,($str$28 - $str$27)
$str$27:
        /*0000*/ 	.byte	0x28, 0x61, 0x64, 0x64, 0x72, 0x65, 0x73, 0x73, 0x20, 0x26, 0x20, 0x6d, 0x61, 0x73, 0x6b, 0x29
        /*0010*/ 	.byte	0x20, 0x3d, 0x3d, 0x20, 0x30, 0x00
	.type		$str$28,@object
	.size		$str$28,($str$26 - $str$28)
$str$28:
        /*0016*/ 	.byte	0x2f, 0x74, 0x6d, 0x70, 0x2f, 0x63, 0x75, 0x74, 0x6c, 0x61, 0x73, 0x73, 0x5f, 0x73, 0x77, 0x65
        /*0026*/ 	.byte	0x65, 0x70, 0x5f, 0x73, 0x72, 0x63, 0x2f, 0x69, 0x6e, 0x63, 0x6c, 0x75, 0x64, 0x65, 0x2f, 0x63
        /*0036*/ 	.byte	0x75, 0x74, 0x65, 0x2f, 0x70, 0x6f, 0x69, 0x6e, 0x74, 0x65, 0x72, 0x5f, 0x66, 0x6c, 0x61, 0x67
        /*0046*/ 	.byte	0x67, 0x65, 0x64, 0x2e, 0x68, 0x70, 0x70, 0x00
	.type		$str$26,@object
	.size		$str$26,($str$25 - $str$26)
$str$26:
        /*004e*/ 	.byte	0x2f, 0x74, 0x6d, 0x70, 0x2f, 0x63, 0x75, 0x74, 0x6c, 0x61, 0x73, 0x73, 0x5f, 0x73, 0x77, 0x65
        /*005e*/ 	.byte	0x65, 0x70, 0x5f, 0x73, 0x72, 0x63, 0x2f, 0x69, 0x6e, 0x63, 0x6c, 0x75, 0x64, 0x65, 0x2f, 0x63
        /*006e*/ 	.byte	0x75, 0x74, 0x65, 0x2f, 0x61, 0x74, 0x6f, 0x6d, 0x2f, 0x63, 0x6f, 0x70, 0x79, 0x5f, 0x74, 0x72
        /*007e*/ 	.byte	0x61, 0x69, 0x74, 0x73, 0x5f, 0x73, 0x6d, 0x31, 0x30, 0x30, 0x2e, 0x68, 0x70, 0x70, 0x00
	.type		$str$25,@object
	.size		$str$25,(__unnamed_1 - $str$25)
$str$25:
        /*008d*/ 	.byte	0x28, 0x28, 0x75, 0x69, 0x6e, 0x74, 0x33, 0x32, 0x5f, 0x74, 0x28, 0x74, 0x68, 0x72, 0x65, 0x61
        /*009d*/ 	.byte	0x64, 0x49, 0x64, 0x78, 0x2e, 0x78, 0x29, 0x20, 0x2f, 0x20, 0x33, 0x32, 0x29, 0x20, 0x25, 0x20
        /*00ad*/ 	.byte	0x34, 0x29, 0x20, 0x3d, 0x3d, 0x20, 0x28, 0x28, 0x28, 0x74, 0x6d, 0x65, 0x6d, 0x5f, 0x61, 0x64
        /*00bd*/ 	.byte	0x64, 0x72, 0x20, 0x3e, 0x3e, 0x20, 0x31, 0x36, 0x29, 0x20, 0x2f, 0x20, 0x33, 0x32, 0x29, 0x20
        /*00cd*/ 	.byte	0x25, 0x20, 0x34, 0x29, 0x00
	.type		__unnamed_1,@object
	.size		__unnamed_1,(__unnamed_2 - __unnamed_1)
__unnamed_1:
        /*00d2*/ 	.byte	0x61, 0x75, 0x74, 0x6f, 0x20, 0x63, 0x75, 0x74, 0x65, 0x3a, 0x3a, 0x61, 0x73, 0x5f, 0x70, 0x6f
        /* <DEDUP_REMOVED lines=24> */
        /*0262*/ 	.byte	0x3a, 0x3a, 0x43, 0x3c, 0x34, 0x30, 0x39, 0x36, 0x3e, 0x3e, 0x3e, 0x3e, 0x5d, 0x00
	.type		__unnamed_2,@object
	.size		__unnamed_2,(__unnamed_3 - __unnamed_2)
__unnamed_2:
        /* <DEDUP_REMOVED lines=26> */
	.type		__unnamed_3,@object
	.size		__unnamed_3,(.L_3 - __unnamed_3)
__unnamed_3:
        /* <DEDUP_REMOVED lines=40> */
        /*068e*/ 	.byte	0x74, 0x65, 0x3a, 0x3a, 0x43, 0x3c, 0x30, 0x3e, 0x3e, 0x3e, 0x3e, 0x5d, 0x00
.L_3:


//--------------------- .nv.shared._ZN7cutlass13device_kernelINS_4gemm6kernel13GemmUniversalIN4cute5tupleIJiiiiEEENS1_10collective13CollectiveMmaINS1_35MainloopSm100TmaUmmaWarpSpecializedILi5ELi2ELi4ENS5_IJNS4_1CILi2EEESB_NSA_ILi1EEEEEEEENS5_IJNSA_ILi128EEENSA_ILi256EEESF_EEENS_12float_e5m2_tENS5_IJlSC_lEEESI_SJ_NS4_8TiledMMAINS4_8MMA_AtomIJNS4_10MMA_TraitsINS4_25SM100_MMA_F8F6F4_2x1SM_SSEJSI_SI_fSF_SG_NS4_17integral_constantINS4_4UMMA5MajorELSQ_0EEESR_NSO_INSP_7ScaleInELSS_0EEEST_EEEEEENS4_6LayoutINS5_IJSC_SC_SC_EEENS5_IJNSA_ILi0EEESY_SY_EEEEENS5_IJNS4_10UnderscoreES11_S11_EEEEENS4_28SM100_TMA_2SM_LOAD_MULTICASTENS4_14ComposedLayoutINS4_7SwizzleILi3ELi4ELi3EEENS4_18smem_ptr_flag_bitsILi8EEENSW_INS5_IJNSA_ILi8EEESF_EEENS5_IJSF_SC_EEEEEEEvNS4_8identityENS4_18SM100_TMA_2SM_LOADES1E_vS1F_EENS_8epilogue10collective18CollectiveEpilogueINS1I_23Sm100TmaWarpSpecializedILi4ELi2ELi32ELb0ELb0EEEJNS5_IJNSA_ILi64EEESG_SF_EEENS5_IJNSW_IS1N_SC_EENSW_INS5_IJNSA_ILi32EEESB_EEENS5_IJSC_SF_EEEEEEEESI_SJ_SI_SJ_NS1I_6fusion15FusionCallbacksIS1M_NS1V_17LinearCombinationISI_fSI_fLNS_15FloatRoundStyleE2EEES1O_S1U_JEEENS4_5SM1004TMEM4LOAD26SM100_TMEM_LOAD_32dp32b32xENS4_13SM90_TMA_LOADENS15_INS16_ILi1ELi4ELi3EEES19_NSW_INS5_IJS1A_S1Q_EEENS5_IJS1Q_SC_EEEEEEENS4_39AutoVectorizingCopyWithAssumedAlignmentILi128EEENS4_14SM90_TMA_STOREES2A_S2C_S2C_EEEvvEEEEvNT_6ParamsE --------------------------
	.section	.nv.shared._ZN7cutlass13device_kernelINS_4gemm6kernel13GemmUniversalIN4cute5tupleIJiiiiEEENS1_10collective13CollectiveMmaINS1_35MainloopSm100TmaUmmaWarpSpecializedILi5ELi2ELi4ENS5_IJNS4_1CILi2EEESB_NSA_ILi1EEEEEEEENS5_IJNSA_ILi128EEENSA_ILi256EEESF_EEENS_12float_e5m2_tENS5_IJlSC_lEEESI_SJ_NS4_8TiledMMAINS4_8MMA_AtomIJNS4_10MMA_TraitsINS4_25SM100_MMA_F8F6F4_2x1SM_SSEJSI_SI_fSF_SG_NS4_17integral_constantINS4_4UMMA5MajorELSQ_0EEESR_NSO_INSP_7ScaleInELSS_0EEEST_EEEEEENS4_6LayoutINS5_IJSC_SC_SC_EEENS5_IJNSA_ILi0EEESY_SY_EEEEENS5_IJNS4_10UnderscoreES11_S11_EEEEENS4_28SM100_TMA_2SM_LOAD_MULTICASTENS4_14ComposedLayoutINS4_7SwizzleILi3ELi4ELi3EEENS4_18smem_ptr_flag_bitsILi8EEENSW_INS5_IJNSA_ILi8EEESF_EEENS5_IJSF_SC_EEEEEEEvNS4_8identityENS4_18SM100_TMA_2SM_LOADES1E_vS1F_EENS_8epilogue10collective18CollectiveEpilogueINS1I_23Sm100TmaWarpSpecializedILi4ELi2ELi32ELb0ELb0EEEJNS5_IJNSA_ILi64EEESG_SF_EEENS5_IJNSW_IS1N_SC_EENSW_INS5_IJNSA_ILi32EEESB_EEENS5_IJSC_SF_EEEEEEEESI_SJ_SI_SJ_NS1I_6fusion15FusionCallbacksIS1M_NS1V_17LinearCombinationISI_fSI_fLNS_15FloatRoundStyleE2EEES1O_S1U_JEEENS4_5SM1004TMEM4LOAD26SM100_TMEM_LOAD_32dp32b32xENS4_13SM90_TMA_LOADENS15_INS16_ILi1ELi4ELi3EEES19_NSW_INS5_IJS1A_S1Q_EEENS5_IJS1Q_SC_EEEEEEENS4_39AutoVectorizingCopyWithAssumedAlignmentILi128EEENS4_14SM90_TMA_STOREES2A_S2C_S2C_EEEvvEEEEvNT_6ParamsE,"aw",@nobits
	.sectionflags	@""
	.align	16
	.zero		1024


//--------------------- .nv.shared.reserved.0     --------------------------
	.section	.nv.shared.reserved.0,"aw",@nobits
	.weak		__nv_reservedSMEM_offset_0_alias
	.size		__nv_reservedSMEM_offset_0_alias, 0, 64
	.other		__nv_reservedSMEM_offset_0_alias,@"STO_CUDA_RESERVED_SHARED STV_DEFAULT"
__nv_reservedSMEM_offset_0_alias:
	.zero		0
.nv.shared.reserved.0:
	.zero		64
	.weak		__nv_reservedSMEM_tcgen05_partition
	.type		__nv_reservedSMEM_tcgen05_partition,@object
	.size		__nv_reservedSMEM_tcgen05_partition,(.L_0 - __nv_reservedSMEM_tcgen05_partition)
__nv_reservedSMEM_tcgen05_partition:
	.zero		32
.L_0:


//--------------------- .nv.global                --------------------------
	.section	.nv.global,"aw",@nobits
.nv.global:
	.type		_ZN39_INTERNAL_bad8270b_4_k_cu_0d29e64b_96474cute1_E,@object
	.size		_ZN39_INTERNAL_bad8270b_4_k_cu_0d29e64b_96474cute1_E,(_ZN39_INTERNAL_bad8270b_4_k_cu_0d29e64b_96474cuda3std3__45__cpo6cbeginE - _ZN39_INTERNAL_bad8270b_4_k_cu_0d29e64b_96474cute1_E)
_ZN39_INTERNAL_bad8270b_4_k_cu_0d29e64b_96474cute1_E:
	.zero		1
	.type		_ZN39_INTERNAL_bad8270b_4_k_cu_0d29e64b_96474cuda3std3__45__cpo6cbeginE,@object
	.size		_ZN39_INTERNAL_bad8270b_4_k_cu_0d29e64b_96474cuda3std3__45__cpo6cbeginE,(_ZN39_INTERNAL_bad8270b_4_k_cu_0d29e64b_96474cuda3std3__48in_placeE - _ZN39_INTERNAL_bad8270b_4_k_cu_0d29e64b_96474cuda3std3__45__cpo6cbeginE)
_ZN39_INTERNAL_bad8270b_4_k_cu_0d29e64b_96474cuda3std3__45__cpo6cbeginE:
	.zero		1
	.type		_ZN39_INTERNAL_bad8270b_4_k_cu_0d29e64b_96474cuda3std3__48in_placeE,@object
	.size		_ZN39_INTERNAL_bad8270b_4_k_cu_0d29e64b_96474cuda3std3__48in_placeE,(_ZN39_INTERNAL_bad8270b_4_k_cu_0d29e64b_96474cuda3std6ranges3__45__cpo9iter_moveE - _ZN39_INTERNAL_bad8270b_4_k_cu_0d29e64b_96474cuda3std3__48in_placeE)
_ZN39_INTERNAL_bad8270b_4_k_cu_0d29e64b_96474cuda3std3__48in_placeE:
	.zero		1
	.type		_ZN39_INTERNAL_bad8270b_4_k_cu_0d29e64b_96474cuda3std6ranges3__45__cpo9iter_moveE,@object
	.size		_ZN39_INTERNAL_bad8270b_4_k_cu_0d29e64b_96474cuda3std6ranges3__45__cpo9iter_moveE,(_ZN39_INTERNAL_bad8270b_4_k_cu_0d29e64b_96474cuda3std3__45__cpo5beginE - _ZN39_INTERNAL_bad8270b_4_k_cu_0d29e64b_96474cuda3std6ranges3__45__cpo9iter_moveE)
_ZN39_INTERNAL_bad8270b_4_k_cu_0d29e64b_96474cuda3std6ranges3__45__cpo9iter_moveE:
	.zero		1
	.type		_ZN39_INTERNAL_bad8270b_4_k_cu_0d29e64b_96474cuda3std3__45__cpo5beginE,@object
	.size		_ZN39_INTERNAL_bad8270b_4_k_cu_0d29e64b_96474cuda3std3__45__cpo5beginE,(_ZN39_INTERNAL_bad8270b_4_k_cu_0d29e64b_96474cuda3std3__441_GLOBAL__N__bad8270b_4_k_cu_0d29e64b_96476ignoreE - _ZN39_INTERNAL_bad8270b_4_k_cu_0d29e64b_96474cuda3std3__45__cpo5beginE)
_ZN39_INTERNAL_bad8270b_4_k_cu_0d29e64b_96474cuda3std3__45__cpo5beginE:
	.zero		1
	.type		_ZN39_INTERNAL_bad8270b_4_k_cu_0d29e64b_96474cuda3std3__441_GLOBAL__N__bad8270b_4_k_cu_0d29e64b_96476ignoreE,@object
	.size		_ZN39_INTERNAL_bad8270b_4_k_cu_0d29e64b_96474cuda3std3__441_GLOBAL__N__bad8270b_4_k_cu_0d29e64b_96476ignoreE,(_ZN39_INTERNAL_bad8270b_4_k_cu_0d29e64b_96474cute7productE - _ZN39_INTERNAL_bad8270b_4_k_cu_0d29e64b_96474cuda3std3__441_GLOBAL__N__bad8270b_4_k_cu_0d29e64b_96476ignoreE)
_ZN39_INTERNAL_bad8270b_4_k_cu_0d29e64b_96474cuda3std3__441_GLOBAL__N__bad8270b_4_k_cu_0d29e64b_96476ignoreE:
	.zero		1
	.type		_ZN39_INTERNAL_bad8270b_4_k_cu_0d29e64b_96474cute7productE,@object
	.size		_ZN39_INTERNAL_bad8270b_4_k_cu_0d29e64b_96474cute7productE,(_ZN39_INTERNAL_bad8270b_4_k_cu_0d29e64b_96474cuda3std3__45__cpo3endE - _ZN39_INTERNAL_bad8270b_4_k_cu_0d29e64b_96474cute7productE)
_ZN39_INTERNAL_bad8270b_4_k_cu_0d29e64b_96474cute7productE:
	.zero		1
	.type		_ZN39_INTERNAL_bad8270b_4_k_cu_0d29e64b_96474cuda3std3__45__cpo3endE,@object
	.size		_ZN39_INTERNAL_bad8270b_4_k_cu_0d29e64b_96474cuda3std3__45__cpo3endE,(_ZN39_INTERNAL_bad8270b_4_k_cu_0d29e64b_96474cuda3std3__419piecewise_constructE - _ZN39_INTERNAL_bad8270b_4_k_cu_0d29e64b_96474cuda3std3__45__cpo3endE)
_ZN39_INTERNAL_bad8270b_4_k_cu_0d29e64b_96474cuda3std3__45__cpo3endE:
	.zero		1
	.type		_ZN39_INTERNAL_bad8270b_4_k_cu_0d29e64b_96474cuda3std3__419piecewise_constructE,@object
	.size		_ZN39_INTERNAL_bad8270b_4_k_cu_0d29e64b_96474cuda3std3__419piecewise_constructE,(_ZN39_INTERNAL_bad8270b_4_k_cu_0d29e64b_96474cuda3std3__45__cpo4cendE - _ZN39_INTERNAL_bad8270b_4_k_cu_0d29e64b_96474cuda3std3__419piecewise_constructE)
_ZN39_INTERNAL_bad8270b_4_k_cu_0d29e64b_96474cuda3std3__419piecewise_constructE:
	.zero		1
	.type		_ZN39_INTERNAL_bad8270b_4_k_cu_0d29e64b_96474cuda3std3__45__cpo4cendE,@object
	.size		_ZN39_INTERNAL_bad8270b_4_k_cu_0d29e64b_96474cuda3std3__45__cpo4cendE,(_ZN39_INTERNAL_bad8270b_4_k_cu_0d29e64b_96474cuda3std6ranges3__45__cpo4swapE - _ZN39_INTERNAL_bad8270b_4_k_cu_0d29e64b_96474cuda3std3__45__cpo4cendE)
_ZN39_INTERNAL_bad8270b_4_k_cu_0d29e64b_96474cuda3std3__45__cpo4cendE:
	.zero		1
	.type		_ZN39_INTERNAL_bad8270b_4_k_cu_0d29e64b_96474cuda3std6ranges3__45__cpo4swapE,@object
	.size		_ZN39_INTERNAL_bad8270b_4_k_cu_0d29e64b_96474cuda3std6ranges3__45__cpo4swapE,(.L_11 - _ZN39_INTERNAL_bad8270b_4_k_cu_0d29e64b_96474cuda3std6ranges3__45__cpo4swapE)
_ZN39_INTERNAL_bad8270b_4_k_cu_0d29e64b_96474cuda3std6ranges3__45__cpo4swapE:
	.zero		1
.L_11:


//--------------------- .nv.constant0._ZN7cutlass13device_kernelINS_4gemm6kernel13GemmUniversalIN4cute5tupleIJiiiiEEENS1_10collective13CollectiveMmaINS1_35MainloopSm100TmaUmmaWarpSpecializedILi5ELi2ELi4ENS5_IJNS4_1CILi2EEESB_NSA_ILi1EEEEEEEENS5_IJNSA_ILi128EEENSA_ILi256EEESF_EEENS_12float_e5m2_tENS5_IJlSC_lEEESI_SJ_NS4_8TiledMMAINS4_8MMA_AtomIJNS4_10MMA_TraitsINS4_25SM100_MMA_F8F6F4_2x1SM_SSEJSI_SI_fSF_SG_NS4_17integral_constantINS4_4UMMA5MajorELSQ_0EEESR_NSO_INSP_7ScaleInELSS_0EEEST_EEEEEENS4_6LayoutINS5_IJSC_SC_SC_EEENS5_IJNSA_ILi0EEESY_SY_EEEEENS5_IJNS4_10UnderscoreES11_S11_EEEEENS4_28SM100_TMA_2SM_LOAD_MULTICASTENS4_14ComposedLayoutINS4_7SwizzleILi3ELi4ELi3EEENS4_18smem_ptr_flag_bitsILi8EEENSW_INS5_IJNSA_ILi8EEESF_EEENS5_IJSF_SC_EEEEEEEvNS4_8identityENS4_18SM100_TMA_2SM_LOADES1E_vS1F_EENS_8epilogue10collective18CollectiveEpilogueINS1I_23Sm100TmaWarpSpecializedILi4ELi2ELi32ELb0ELb0EEEJNS5_IJNSA_ILi64EEESG_SF_EEENS5_IJNSW_IS1N_SC_EENSW_INS5_IJNSA_ILi32EEESB_EEENS5_IJSC_SF_EEEEEEEESI_SJ_SI_SJ_NS1I_6fusion15FusionCallbacksIS1M_NS1V_17LinearCombinationISI_fSI_fLNS_15FloatRoundStyleE2EEES1O_S1U_JEEENS4_5SM1004TMEM4LOAD26SM100_TMEM_LOAD_32dp32b32xENS4_13SM90_TMA_LOADENS15_INS16_ILi1ELi4ELi3EEES19_NSW_INS5_IJS1A_S1Q_EEENS5_IJS1Q_SC_EEEEEEENS4_39AutoVectorizingCopyWithAssumedAlignmentILi128EEENS4_14SM90_TMA_STOREES2A_S2C_S2C_EEEvvEEEEvNT_6ParamsE --------------------------
	.section	.nv.constant0._ZN7cutlass13device_kernelINS_4gemm6kernel13GemmUniversalIN4cute5tupleIJiiiiEEENS1_10collective13CollectiveMmaINS1_35MainloopSm100TmaUmmaWarpSpecializedILi5ELi2ELi4ENS5_IJNS4_1CILi2EEESB_NSA_ILi1EEEEEEEENS5_IJNSA_ILi128EEENSA_ILi256EEESF_EEENS_12float_e5m2_tENS5_IJlSC_lEEESI_SJ_NS4_8TiledMMAINS4_8MMA_AtomIJNS4_10MMA_TraitsINS4_25SM100_MMA_F8F6F4_2x1SM_SSEJSI_SI_fSF_SG_NS4_17integral_constantINS4_4UMMA5MajorELSQ_0EEESR_NSO_INSP_7ScaleInELSS_0EEEST_EEEEEENS4_6LayoutINS5_IJSC_SC_SC_EEENS5_IJNSA_ILi0EEESY_SY_EEEEENS5_IJNS4_10UnderscoreES11_S11_EEEEENS4_28SM100_TMA_2SM_LOAD_MULTICASTENS4_14ComposedLayoutINS4_7SwizzleILi3ELi4ELi3EEENS4_18smem_ptr_flag_bitsILi8EEENSW_INS5_IJNSA_ILi8EEESF_EEENS5_IJSF_SC_EEEEEEEvNS4_8identityENS4_18SM100_TMA_2SM_LOADES1E_vS1F_EENS_8epilogue10collective18CollectiveEpilogueINS1I_23Sm100TmaWarpSpecializedILi4ELi2ELi32ELb0ELb0EEEJNS5_IJNSA_ILi64EEESG_SF_EEENS5_IJNSW_IS1N_SC_EENSW_INS5_IJNSA_ILi32EEESB_EEENS5_IJSC_SF_EEEEEEEESI_SJ_SI_SJ_NS1I_6fusion15FusionCallbacksIS1M_NS1V_17LinearCombinationISI_fSI_fLNS_15FloatRoundStyleE2EEES1O_S1U_JEEENS4_5SM1004TMEM4LOAD26SM100_TMEM_LOAD_32dp32b32xENS4_13SM90_TMA_LOADENS15_INS16_ILi1ELi4ELi3EEES19_NSW_INS5_IJS1A_S1Q_EEENS5_IJS1Q_SC_EEEEEEENS4_39AutoVectorizingCopyWithAssumedAlignmentILi128EEENS4_14SM90_TMA_STOREES2A_S2C_S2C_EEEvvEEEEvNT_6ParamsE,"a",@progbits
	.sectionflags	@""
	.align	4
.nv.constant0._ZN7cutlass13device_kernelINS_4gemm6kernel13GemmUniversalIN4cute5tupleIJiiiiEEENS1_10collective13CollectiveMmaINS1_35MainloopSm100TmaUmmaWarpSpecializedILi5ELi2ELi4ENS5_IJNS4_1CILi2EEESB_NSA_ILi1EEEEEEEENS5_IJNSA_ILi128EEENSA_ILi256EEESF_EEENS_12float_e5m2_tENS5_IJlSC_lEEESI_SJ_NS4_8TiledMMAINS4_8MMA_AtomIJNS4_10MMA_TraitsINS4_25SM100_MMA_F8F6F4_2x1SM_SSEJSI_SI_fSF_SG_NS4_17integral_constantINS4_4UMMA5MajorELSQ_0EEESR_NSO_INSP_7ScaleInELSS_0EEEST_EEEEEENS4_6LayoutINS5_IJSC_SC_SC_EEENS5_IJNSA_ILi0EEESY_SY_EEEEENS5_IJNS4_10UnderscoreES11_S11_EEEEENS4_28SM100_TMA_2SM_LOAD_MULTICASTENS4_14ComposedLayoutINS4_7SwizzleILi3ELi4ELi3EEENS4_18smem_ptr_flag_bitsILi8EEENSW_INS5_IJNSA_ILi8EEESF_EEENS5_IJSF_SC_EEEEEEEvNS4_8identityENS4_18SM100_TMA_2SM_LOADES1E_vS1F_EENS_8epilogue10collective18CollectiveEpilogueINS1I_23Sm100TmaWarpSpecializedILi4ELi2ELi32ELb0ELb0EEEJNS5_IJNSA_ILi64EEESG_SF_EEENS5_IJNSW_IS1N_SC_EENSW_INS5_IJNSA_ILi32EEESB_EEENS5_IJSC_SF_EEEEEEEESI_SJ_SI_SJ_NS1I_6fusion15FusionCallbacksIS1M_NS1V_17LinearCombinationISI_fSI_fLNS_15FloatRoundStyleE2EEES1O_S1U_JEEENS4_5SM1004TMEM4LOAD26SM100_TMEM_LOAD_32dp32b32xENS4_13SM90_TMA_LOADENS15_INS16_ILi1ELi4ELi3EEES19_NSW_INS5_IJS1A_S1Q_EEENS5_IJS1Q_SC_EEEEEEENS4_39AutoVectorizingCopyWithAssumedAlignmentILi128EEENS4_14SM90_TMA_STOREES2A_S2C_S2C_EEEvvEEEEvNT_6ParamsE:
	.zero		2944


//--------------------- SYMBOLS --------------------------

	.type		.nv.reservedSmem.offset0,@object
	.size		.nv.reservedSmem.offset0,0x4
	.type		.nv.reservedSmem.cap,@object
	.size		.nv.reservedSmem.cap,0x4
	.type		__assertfail,@function
